def attn_fwd(
    Q,
    K,
    V,
    Out,
    Lse,
    sm_scale,
    stride_qz,
    stride_qh,
    stride_qm,
    stride_qk,
    stride_kz,
    stride_kh,
    stride_kn,
    stride_kk,
    stride_vz,
    stride_vh,
    stride_vn,
    stride_vk,
    stride_oz,
    stride_oh,
    stride_om,
    stride_ok,
    seqlen_q,
    seqlen_k,
    BLOCK_M: tl.constexpr,
    BLOCK_N: tl.constexpr,
    HEAD_DIM: tl.constexpr,
    CAUSAL: tl.constexpr,
):
    start_m = tl.program_id(0)
    off_hz = tl.program_id(1)
    q_off = off_hz * stride_qh
    k_off = off_hz * stride_kh
    v_off = off_hz * stride_vh
    offs_m = start_m * BLOCK_M + tl.arange(0, BLOCK_M)
    offs_d = tl.arange(0, HEAD_DIM)
    offs_n = tl.arange(0, BLOCK_N)
    q_ptrs = Q + q_off + offs_m[:, None] * stride_qm + offs_d[None, :] * stride_qk
    k_ptrs = K + k_off + offs_d[:, None] * stride_kk + offs_n[None, :] * stride_kn
    v_ptrs = V + v_off + offs_n[:, None] * stride_vn + offs_d[None, :] * stride_vk
    m_i = tl.full([BLOCK_M], float("-inf"), dtype=tl.float32)
    l_i = tl.zeros([BLOCK_M], dtype=tl.float32) + 1.0
    acc = tl.zeros([BLOCK_M, HEAD_DIM], dtype=tl.float32)
    q = tl.load(q_ptrs)
    acc, l_i, m_i = _attn_fwd_inner(
        acc,
        l_i,
        m_i,
        q,
        k_ptrs,
        v_ptrs,
        sm_scale,
        stride_kn,
        stride_vn,
        start_m,
        seqlen_k,
        BLOCK_M,
        BLOCK_N,
        HEAD_DIM,
        CAUSAL,
    )
    acc = acc / l_i[:, None]
    lse = m_i + tl.math.log2(l_i) / 1.4426950408889634
    o_ptrs = (
        Out
        + off_hz * stride_oh
        + offs_m[:, None] * stride_om
        + offs_d[None, :] * stride_ok
    )
    tl.store(o_ptrs, acc.to(Out.dtype.element_ty))
    tl.store(Lse + off_hz * seqlen_q + offs_m, lse)

# config = {"BLOCK_M": 64, "BLOCK_N": 128, "HEAD_DIM": 32, "arch": "sm_90", "causal": true, "dtype": "fp16", "num_stages": 4, "num_warps": 8}
# arch = sm_90


// ===== COMPILED SASS (sm_90a) =====

	.target	sm_90a

	.elftype	@"ET_EXEC"


//--------------------- .note.nv.tkinfo           --------------------------
	.section	.note.nv.tkinfo,"",@"SHT_NOTE"
	.sectionflags	@"SHF_NOTE_NV_TKINFO"
	.tkinfo
        /*0018*/ 	.word	0x00000002
        /*0030*/ 	.string	""
        /*0030*/ 	.string	"ptxas"
        /*0030*/ 	.string	"Cuda compilation tools, release 13.0, V13.0.88"
        /*0030*/ 	.string	"Build cuda_13.0.r13.0/compiler.36424714_0"
        /*0030*/ 	.string	"-v  -suppress-debug-info  -lineinfo  -arch sm_90a "



//--------------------- .note.nv.cuinfo           --------------------------
	.section	.note.nv.cuinfo,"",@"SHT_NOTE"
	.sectionflags	@"SHF_NOTE_NV_CUINFO"
        /*0018*/ 	.short	0x0002
        /*001a*/ 	.short	0x005a
        /*001c*/ 	.short	0x0082
	.zero		2


//--------------------- .nv.info                  --------------------------
	.section	.nv.info,"",@"SHT_CUDA_INFO"
	.align	4


	//----- nvinfo : EIATTR_REGCOUNT
	.align		4
        /*0000*/ 	.byte	0x04, 0x2f
        /*0002*/ 	.short	(.L_2 - .L_1)
	.align		4
.L_1:
        /*0004*/ 	.word	index@(attn_fwd)
        /*0008*/ 	.word	0x000000d4


	//----- nvinfo : EIATTR_FRAME_SIZE
	.align		4
.L_2:
        /*000c*/ 	.byte	0x04, 0x11
        /*000e*/ 	.short	(.L_4 - .L_3)
	.align		4
.L_3:
        /*0010*/ 	.word	index@(attn_fwd)
        /*0014*/ 	.word	0x00000000


	//----- nvinfo : EIATTR_MIN_STACK_SIZE
	.align		4
.L_4:
        /*0018*/ 	.byte	0x04, 0x12
        /*001a*/ 	.short	(.L_6 - .L_5)
	.align		4
.L_5:
        /*001c*/ 	.word	index@(attn_fwd)
        /*0020*/ 	.word	0x00000000
.L_6:


//--------------------- .nv.compat                --------------------------
	.section	.nv.compat,"",@"SHT_CUDA_COMPAT_INFO"
	.align	4
        /*0000*/ 	.byte	0x02, 0x09, 0x01, 0x00, 0x02, 0x02, 0x04, 0x00, 0x02, 0x05, 0x05, 0x00, 0x03, 0x07, 0x01, 0x01
        /*0010*/ 	.byte	0x02, 0x03, 0x00, 0x00, 0x02, 0x06, 0x01, 0x00, 0x04, 0x0b, 0x08, 0x00, 0x00, 0x00, 0x00, 0x00
        /*0020*/ 	.byte	0x00, 0x00, 0x00, 0x00


//--------------------- .nv.info.attn_fwd         --------------------------
	.section	.nv.info.attn_fwd,"",@"SHT_CUDA_INFO"
	.sectionflags	@""
	.align	4


	//----- nvinfo : EIATTR_CUDA_API_VERSION
	.align		4
        /*0000*/ 	.byte	0x04, 0x37
        /*0002*/ 	.short	(.L_8 - .L_7)
.L_7:
        /*0004*/ 	.word	0x00000082


	//----- nvinfo : EIATTR_KPARAM_INFO
	.align		4
.L_8:
        /*0008*/ 	.byte	0x04, 0x17
        /*000a*/ 	.short	(.L_10 - .L_9)
.L_9:
        /*000c*/ 	.word	0x00000000
        /*0010*/ 	.short	0x0019
        /*0012*/ 	.short	0x0080
        /*0014*/ 	.byte	0x00, 0xf4, 0x21, 0x00


	//----- nvinfo : EIATTR_KPARAM_INFO
	.align		4
.L_10:
        /*0018*/ 	.byte	0x04, 0x17
        /*001a*/ 	.short	(.L_12 - .L_11)
.L_11:
        /*001c*/ 	.word	0x00000000
        /*0020*/ 	.short	0x0018
        /*0022*/ 	.short	0x0078
        /*0024*/ 	.byte	0x00, 0xf4, 0x21, 0x00


	//----- nvinfo : EIATTR_KPARAM_INFO
	.align		4
.L_12:
        /*0028*/ 	.byte	0x04, 0x17
        /*002a*/ 	.short	(.L_14 - .L_13)
.L_13:
        /*002c*/ 	.word	0x00000000
        /*0030*/ 	.short	0x0017
        /*0032*/ 	.short	0x0070
        /*0034*/ 	.byte	0x00, 0xf0, 0x11, 0x00


	//----- nvinfo : EIATTR_KPARAM_INFO
	.align		4
.L_14:
        /*0038*/ 	.byte	0x04, 0x17
        /*003a*/ 	.short	(.L_16 - .L_15)
.L_15:
        /*003c*/ 	.word	0x00000000
        /*0040*/ 	.short	0x0016
        /*0042*/ 	.short	0x006c
        /*0044*/ 	.byte	0x00, 0xf0, 0x11, 0x00


	//----- nvinfo : EIATTR_KPARAM_INFO
	.align		4
.L_16:
        /*0048*/ 	.byte	0x04, 0x17
        /*004a*/ 	.short	(.L_18 - .L_17)
.L_17:
        /*004c*/ 	.word	0x00000000
        /*0050*/ 	.short	0x0015
        /*0052*/ 	.short	0x0068
        /*0054*/ 	.byte	0x00, 0xf0, 0x11, 0x00


	//----- nvinfo : EIATTR_KPARAM_INFO
	.align		4
.L_18:
        /*0058*/ 	.byte	0x04, 0x17
        /*005a*/ 	.short	(.L_20 - .L_19)
.L_19:
        /*005c*/ 	.word	0x00000000
        /*0060*/ 	.short	0x0014
        /*0062*/ 	.short	0x0064
        /*0064*/ 	.byte	0x00, 0xf0, 0x11, 0x00


	//----- nvinfo : EIATTR_KPARAM_INFO
	.align		4
.L_20:
        /*0068*/ 	.byte	0x04, 0x17
        /*006a*/ 	.short	(.L_22 - .L_21)
.L_21:
        /*006c*/ 	.word	0x00000000
        /*0070*/ 	.short	0x0013
        /*0072*/ 	.short	0x0060
        /*0074*/ 	.byte	0x00, 0xf0, 0x11, 0x00


	//----- nvinfo : EIATTR_KPARAM_INFO
	.align		4
.L_22:
        /*0078*/ 	.byte	0x04, 0x17
        /*007a*/ 	.short	(.L_24 - .L_23)
.L_23:
        /*007c*/ 	.word	0x00000000
        /*0080*/ 	.short	0x0012
        /*0082*/ 	.short	0x005c
        /*0084*/ 	.byte	0x00, 0xf0, 0x11, 0x00


	//----- nvinfo : EIATTR_KPARAM_INFO
	.align		4
.L_24:
        /*0088*/ 	.byte	0x04, 0x17
        /*008a*/ 	.short	(.L_26 - .L_25)
.L_25:
        /*008c*/ 	.word	0x00000000
        /*0090*/ 	.short	0x0011
        /*0092*/ 	.short	0x0058
        /*0094*/ 	.byte	0x00, 0xf0, 0x11, 0x00


	//----- nvinfo : EIATTR_KPARAM_INFO
	.align		4
.L_26:
        /*0098*/ 	.byte	0x04, 0x17
        /*009a*/ 	.short	(.L_28 - .L_27)
.L_27:
        /*009c*/ 	.word	0x00000000
        /*00a0*/ 	.short	0x0010
        /*00a2*/ 	.short	0x0054
        /*00a4*/ 	.byte	0x00, 0xf0, 0x11, 0x00


	//----- nvinfo : EIATTR_KPARAM_INFO
	.align		4
.L_28:
        /*00a8*/ 	.byte	0x04, 0x17
        /*00aa*/ 	.short	(.L_30 - .L_29)
.L_29:
        /*00ac*/ 	.word	0x00000000
        /*00b0*/ 	.short	0x000f
        /*00b2*/ 	.short	0x0050
        /*00b4*/ 	.byte	0x00, 0xf0, 0x11, 0x00


	//----- nvinfo : EIATTR_KPARAM_INFO
	.align		4
.L_30:
        /*00b8*/ 	.byte	0x04, 0x17
        /*00ba*/ 	.short	(.L_32 - .L_31)
.L_31:
        /*00bc*/ 	.word	0x00000000
        /*00c0*/ 	.short	0x000e
        /*00c2*/ 	.short	0x004c
        /*00c4*/ 	.byte	0x00, 0xf0, 0x11, 0x00


	//----- nvinfo : EIATTR_KPARAM_INFO
	.align		4
.L_32:
        /*00c8*/ 	.byte	0x04, 0x17
        /*00ca*/ 	.short	(.L_34 - .L_33)
.L_33:
        /*00cc*/ 	.word	0x00000000
        /*00d0*/ 	.short	0x000d
        /*00d2*/ 	.short	0x0048
        /*00d4*/ 	.byte	0x00, 0xf0, 0x11, 0x00


	//----- nvinfo : EIATTR_KPARAM_INFO
	.align		4
.L_34:
        /*00d8*/ 	.byte	0x04, 0x17
        /*00da*/ 	.short	(.L_36 - .L_35)
.L_35:
        /*00dc*/ 	.word	0x00000000
        /*00e0*/ 	.short	0x000c
        /*00e2*/ 	.short	0x0044
        /*00e4*/ 	.byte	0x00, 0xf0, 0x11, 0x00


	//----- nvinfo : EIATTR_KPARAM_INFO
	.align		4
.L_36:
        /*00e8*/ 	.byte	0x04, 0x17
        /*00ea*/ 	.short	(.L_38 - .L_37)
.L_37:
        /*00ec*/ 	.word	0x00000000
        /*00f0*/ 	.short	0x000b
        /*00f2*/ 	.short	0x0040
        /*00f4*/ 	.byte	0x00, 0xf0, 0x11, 0x00


	//----- nvinfo : EIATTR_KPARAM_INFO
	.align		4
.L_38:
        /*00f8*/ 	.byte	0x04, 0x17
        /*00fa*/ 	.short	(.L_40 - .L_39)
.L_39:
        /*00fc*/ 	.word	0x00000000
        /*0100*/ 	.short	0x000a
        /*0102*/ 	.short	0x003c
        /*0104*/ 	.byte	0x00, 0xf0, 0x11, 0x00


	//----- nvinfo : EIATTR_KPARAM_INFO
	.align		4
.L_40:
        /*0108*/ 	.byte	0x04, 0x17
        /*010a*/ 	.short	(.L_42 - .L_41)
.L_41:
        /*010c*/ 	.word	0x00000000
        /*0110*/ 	.short	0x0009
        /*0112*/ 	.short	0x0038
        /*0114*/ 	.byte	0x00, 0xf0, 0x11, 0x00


	//----- nvinfo : EIATTR_KPARAM_INFO
	.align		4
.L_42:
        /*0118*/ 	.byte	0x04, 0x17
        /*011a*/ 	.short	(.L_44 - .L_43)
.L_43:
        /*011c*/ 	.word	0x00000000
        /*0120*/ 	.short	0x0008
        /*0122*/ 	.short	0x0034
        /*0124*/ 	.byte	0x00, 0xf0, 0x11, 0x00


	//----- nvinfo : EIATTR_KPARAM_INFO
	.align		4
.L_44:
        /*0128*/ 	.byte	0x04, 0x17
        /*012a*/ 	.short	(.L_46 - .L_45)
.L_45:
        /*012c*/ 	.word	0x00000000
        /*0130*/ 	.short	0x0007
        /*0132*/ 	.short	0x0030
        /*0134*/ 	.byte	0x00, 0xf0, 0x11, 0x00


	//----- nvinfo : EIATTR_KPARAM_INFO
	.align		4
.L_46:
        /*0138*/ 	.byte	0x04, 0x17
        /*013a*/ 	.short	(.L_48 - .L_47)
.L_47:
        /*013c*/ 	.word	0x00000000
        /*0140*/ 	.short	0x0006
        /*0142*/ 	.short	0x002c
        /*0144*/ 	.byte	0x00, 0xf0, 0x11, 0x00


	//----- nvinfo : EIATTR_KPARAM_INFO
	.align		4
.L_48:
        /*0148*/ 	.byte	0x04, 0x17
        /*014a*/ 	.short	(.L_50 - .L_49)
.L_49:
        /*014c*/ 	.word	0x00000000
        /*0150*/ 	.short	0x0005
        /*0152*/ 	.short	0x0028
        /*0154*/ 	.byte	0x00, 0xf0, 0x11, 0x00


	//----- nvinfo : EIATTR_KPARAM_INFO
	.align		4
.L_50:
        /*0158*/ 	.byte	0x04, 0x17
        /*015a*/ 	.short	(.L_52 - .L_51)
.L_51:
        /*015c*/ 	.word	0x00000000
        /*0160*/ 	.short	0x0004
        /*0162*/ 	.short	0x0020
        /*0164*/ 	.byte	0x00, 0xf4, 0x21, 0x00


	//----- nvinfo : EIATTR_KPARAM_INFO
	.align		4
.L_52:
        /*0168*/ 	.byte	0x04, 0x17
        /*016a*/ 	.short	(.L_54 - .L_53)
.L_53:
        /*016c*/ 	.word	0x00000000
        /*0170*/ 	.short	0x0003
        /*0172*/ 	.short	0x0018
        /*0174*/ 	.byte	0x00, 0xf4, 0x21, 0x00


	//----- nvinfo : EIATTR_KPARAM_INFO
	.align		4
.L_54:
        /*0178*/ 	.byte	0x04, 0x17
        /*017a*/ 	.short	(.L_56 - .L_55)
.L_55:
        /*017c*/ 	.word	0x00000000
        /*0180*/ 	.short	0x0002
        /*0182*/ 	.short	0x0010
        /*0184*/ 	.byte	0x00, 0xf4, 0x21, 0x00


	//----- nvinfo : EIATTR_KPARAM_INFO
	.align		4
.L_56:
        /*0188*/ 	.byte	0x04, 0x17
        /*018a*/ 	.short	(.L_58 - .L_57)
.L_57:
        /*018c*/ 	.word	0x00000000
        /*0190*/ 	.short	0x0001
        /*0192*/ 	.short	0x0008
        /*0194*/ 	.byte	0x00, 0xf4, 0x21, 0x00


	//----- nvinfo : EIATTR_KPARAM_INFO
	.align		4
.L_58:
        /*0198*/ 	.byte	0x04, 0x17
        /*019a*/ 	.short	(.L_60 - .L_59)
.L_59:
        /*019c*/ 	.word	0x00000000
        /*01a0*/ 	.short	0x0000
        /*01a2*/ 	.short	0x0000
        /*01a4*/ 	.byte	0x00, 0xf4, 0x21, 0x00


	//----- nvinfo : EIATTR_SPARSE_MMA_MASK
	.align		4
.L_60:
        /*01a8*/ 	.byte	0x03, 0x50
        /*01aa*/ 	.short	0x0000


	//----- nvinfo : EIATTR_MAXREG_COUNT
	.align		4
        /*01ac*/ 	.byte	0x03, 0x1b
        /*01ae*/ 	.short	0x00ff


	//----- nvinfo : EIATTR_NUM_BARRIERS
	.align		4
        /*01b0*/ 	.byte	0x02, 0x4c
        /*01b2*/ 	.byte	0x01
	.zero		1


	//----- nvinfo : EIATTR_MERCURY_ISA_VERSION
	.align		4
        /*01b4*/ 	.byte	0x03, 0x5f
        /*01b6*/ 	.short	0x0101


	//----- nvinfo : EIATTR_COOP_GROUP_MASK_REGIDS
	.align		4
        /*01b8*/ 	.byte	0x04, 0x29
        /*01ba*/ 	.short	(.L_62 - .L_61)


	//   ....[0]....
.L_61:
        /*01bc*/ 	.word	0xffffffff


	//   ....[1]....
        /*01c0*/ 	.word	0xffffffff


	//   ....[2]....
        /*01c4*/ 	.word	0xffffffff


	//   ....[3]....
        /*01c8*/ 	.word	0xffffffff


	//   ....[4]....
        /*01cc*/ 	.word	0xffffffff


	//   ....[5]....
        /*01d0*/ 	.word	0xffffffff


	//   ....[6]....
        /*01d4*/ 	.word	0xffffffff


	//   ....[7]....
        /*01d8*/ 	.word	0xffffffff


	//----- nvinfo : EIATTR_COOP_GROUP_INSTR_OFFSETS
	.align		4
.L_62:
        /*01dc*/ 	.byte	0x04, 0x28
        /*01de*/ 	.short	(.L_64 - .L_63)


	//   ....[0]....
.L_63:
        /*01e0*/ 	.word	0x000022d0


	//   ....[1]....
        /*01e4*/ 	.word	0x000023e0


	//   ....[2]....
        /*01e8*/ 	.word	0x00002d70


	//   ....[3]....
        /*01ec*/ 	.word	0x00002dc0


	//   ....[4]....
        /*01f0*/ 	.word	0x00004220


	//   ....[5]....
        /*01f4*/ 	.word	0x00004240


	//   ....[6]....
        /*01f8*/ 	.word	0x00004280


	//   ....[7]....
        /*01fc*/ 	.word	0x00004290


	//----- nvinfo : EIATTR_EXIT_INSTR_OFFSETS
	.align		4
.L_64:
        /*0200*/ 	.byte	0x04, 0x1c
        /*0202*/ 	.short	(.L_66 - .L_65)


	//   ....[0]....
.L_65:
        /*0204*/ 	.word	0x00004f80


	//   ....[1]....
        /*0208*/ 	.word	0x00004fb0


	//----- nvinfo : EIATTR_REQNTID
	.align		4
.L_66:
        /*020c*/ 	.byte	0x04, 0x10
        /*020e*/ 	.short	(.L_68 - .L_67)
.L_67:
        /*0210*/ 	.word	0x00000100
        /*0214*/ 	.word	0x00000001
        /*0218*/ 	.word	0x00000001


	//----- nvinfo : EIATTR_CBANK_PARAM_SIZE
	.align		4
.L_68:
        /*021c*/ 	.byte	0x03, 0x19
        /*021e*/ 	.short	0x0088


	//----- nvinfo : EIATTR_PARAM_CBANK
	.align		4
        /*0220*/ 	.byte	0x04, 0x0a
        /*0222*/ 	.short	(.L_70 - .L_69)
	.align		4
.L_69:
        /*0224*/ 	.word	index@(.nv.constant0.attn_fwd)
        /*0228*/ 	.short	0x0210
        /*022a*/ 	.short	0x0088


	//----- nvinfo : EIATTR_SW_WAR
	.align		4
.L_70:
        /*022c*/ 	.byte	0x04, 0x36
        /*022e*/ 	.short	(.L_72 - .L_71)
.L_71:
        /*0230*/ 	.word	0x00000008
.L_72:


//--------------------- .nv.callgraph             --------------------------
	.section	.nv.callgraph,"",@"SHT_CUDA_CALLGRAPH"
	.align	4
	.sectionentsize	8
	.align		4
        /*0000*/ 	.word	0x00000000
	.align		4
        /*0004*/ 	.word	0xffffffff
	.align		4
        /*0008*/ 	.word	0x00000000
	.align		4
        /*000c*/ 	.word	0xfffffffe
	.align		4
        /*0010*/ 	.word	0x00000000
	.align		4
        /*0014*/ 	.word	0xfffffffd
	.align		4
        /*0018*/ 	.word	0x00000000
	.align		4
        /*001c*/ 	.word	0xfffffffc


//--------------------- .nv.constant4             --------------------------
	.section	.nv.constant4,"a",@progbits
	.align	8
	.align		8
.nv.constant4:
        /*0000*/ 	.dword	_$_str


//--------------------- .text.attn_fwd            --------------------------
	.section	.text.attn_fwd,"ax",@progbits
	.align	128
        .global         attn_fwd
        .type           attn_fwd,@function
        .size           attn_fwd,(.L_x_3 - attn_fwd)
        .other          attn_fwd,@"STO_CUDA_ENTRY STV_DEFAULT"
attn_fwd:
.text.attn_fwd:
[----:B------:R-:W-:Y:S01]  /*0000*/  LDC R1, c[0x0][0x28] ;  /* 0x00000a00ff017b82 */ /* 0x000fe20000000800 */
[----:B------:R-:W0:Y:S07]  /*0010*/  S2R R0, SR_TID.X ;  /* 0x0000000000007919 */ /* 0x000e2e0000002100 */
[----:B------:R-:W1:Y:S01]  /*0020*/  LDC R24, c[0x0][0x248] ;  /* 0x00009200ff187b82 */ /* 0x000e620000000800 */
[----:B------:R-:W-:Y:S01]  /*0030*/  ULDC.64 UR4, c[0x0][0x240] ;  /* 0x0000900000047ab9 */ /* 0x000fe20000000a00 */
[----:B------:R-:W-:Y:S01]  /*0040*/  ULDC.64 UR26, c[0x0][0x208] ;  /* 0x00008200001a7ab9 */ /* 0x000fe20000000a00 */
[----:B------:R-:W2:Y:S05]  /*0050*/  S2R R149, SR_CTAID.X ;  /* 0x0000000000957919 */ /* 0x000eaa0000002500 */
[----:B------:R-:W3:Y:S08]  /*0060*/  S2UR UR24, SR_CTAID.Y ;  /* 0x00000000001879c3 */ /* 0x000ef00000002600 */
[----:B------:R-:W4:Y:S01]  /*0070*/  LDC.64 R20, c[0x0][0x210] ;  /* 0x00008400ff147b82 */ /* 0x000f220000000a00 */
[----:B0-----:R-:W-:Y:S01]  /*0080*/  SHF.R.U32.HI R143, RZ, 0x6, R0 ;  /* 0x00000006ff8f7819 */ /* 0x001fe20000011600 */
[----:B---3--:R-:W-:Y:S01]  /*0090*/  UIMAD UR4, UR24, UR4, URZ ;  /* 0x00000004180472a4 */ /* 0x008fe2000f8e023f */
[----:B--2---:R-:W-:-:S02]  /*00a0*/  IMAD.SHL.U32 R149, R149, 0x40, RZ ;  /* 0x0000004095957824 */ /* 0x004fc400078e00ff */
[----:B------:R-:W-:Y:S01]  /*00b0*/  SGXT.U32 R143, R143, 0x2 ;  /* 0x000000028f8f781a */ /* 0x000fe20000000000 */
[----:B------:R-:W-:Y:S02]  /*00c0*/  USHF.L.U32 UR6, UR4, 0x1, URZ ;  /* 0x0000000104067899 */ /* 0x000fe4000800063f */
[----:B------:R-:W-:Y:S02]  /*00d0*/  LOP3.LUT R142, R149, 0x3f, R0, 0xf8, !PT ;  /* 0x0000003f958e7812 */ /* 0x000fe400078ef800 */
[----:B-1----:R-:W-:-:S03]  /*00e0*/  IMAD R4, R143, R24, RZ ;  /* 0x000000188f047224 */ /* 0x002fc600078e02ff */
[----:B------:R-:W-:Y:S01]  /*00f0*/  IMAD R2, R142, UR5, RZ ;  /* 0x000000058e027c24 */ /* 0x000fe2000f8e02ff */
[----:B------:R-:W-:Y:S01]  /*0100*/  UIMAD.WIDE UR4, UR4, 0x2, URZ ;  /* 0x00000002040478a5 */ /* 0x000fe2000f8e023f */
[----:B------:R-:W-:Y:S02]  /*0110*/  IMAD R5, R24, 0x4, R4 ;  /* 0x0000000418057824 */ /* 0x000fe400078e0204 */
[----:B------:R-:W-:Y:S02]  /*0120*/  IMAD.SHL.U32 R3, R2, 0x2, RZ ;  /* 0x0000000202037824 */ /* 0x000fe400078e00ff */
[----:B------:R-:W-:Y:S02]  /*0130*/  IMAD R7, R24, 0x4, R5 ;  /* 0x0000000418077824 */ /* 0x000fe400078e0205 */
[----:B------:R-:W-:Y:S01]  /*0140*/  IMAD.HI R2, R2, 0x2, RZ ;  /* 0x0000000202027827 */ /* 0x000fe200078e02ff */
[----:B----4-:R-:W-:-:S03]  /*0150*/  IADD3 R20, P0, P1, R3, UR6, R20 ;  /* 0x0000000603147c10 */ /* 0x010fc6000f91e014 */
[----:B------:R-:W-:Y:S01]  /*0160*/  IMAD R9, R24, 0x4, R7 ;  /* 0x0000000418097824 */ /* 0x000fe200078e0207 */
[----:B------:R-:W-:Y:S02]  /*0170*/  IADD3.X R22, R2, UR5, R21, P0, P1 ;  /* 0x0000000502167c10 */ /* 0x000fe400087e2415 */
[-C--:B------:R-:W-:Y:S01]  /*0180*/  LEA R2, P0, R4, R20.reuse, 0x1 ;  /* 0x0000001404027211 */ /* 0x080fe200078008ff */
[----:B------:R-:W-:Y:S01]  /*0190*/  IMAD R11, R24, 0x4, R9 ;  /* 0x00000004180b7824 */ /* 0x000fe200078e0209 */
[----:B------:R-:W-:Y:S02]  /*01a0*/  LEA R6, P1, R7, R20, 0x1 ;  /* 0x0000001407067211 */ /* 0x000fe400078208ff */
[----:B------:R-:W-:Y:S01]  /*01b0*/  LEA.HI.X.SX32 R3, R4, R22, 0x1, P0 ;  /* 0x0000001604037211 */ /* 0x000fe200000f0eff */
[C---:B------:R-:W-:Y:S01]  /*01c0*/  IMAD R14, R24.reuse, 0x4, R11 ;  /* 0x00000004180e7824 */ /* 0x040fe200078e020b */
[----:B------:R-:W-:Y:S02]  /*01d0*/  LEA R4, P0, R5, R20, 0x1 ;  /* 0x0000001405047211 */ /* 0x000fe400078008ff */
[-C--:B------:R-:W-:Y:S01]  /*01e0*/  LEA.HI.X.SX32 R7, R7, R22.reuse, 0x1, P1 ;  /* 0x0000001607077211 */ /* 0x080fe200008f0eff */
[C---:B------:R-:W-:Y:S01]  /*01f0*/  IMAD R13, R24.reuse, 0x4, R14 ;  /* 0x00000004180d7824 */ /* 0x040fe200078e020e */
[----:B------:R-:W-:Y:S01]  /*0200*/  LEA.HI.X.SX32 R5, R5, R22, 0x1, P0 ;  /* 0x0000001605057211 */ /* 0x000fe200000f0eff */
[----:B------:R0:W2:Y:S01]  /*0210*/  LDG.E.U16 R16, desc[UR26][R2.64] ;  /* 0x0000001a02107981 */ /* 0x0000a2000c1e1500 */
[-C--:B------:R-:W-:Y:S01]  /*0220*/  LEA R8, P0, R9, R20.reuse, 0x1 ;  /* 0x0000001409087211 */ /* 0x080fe200078008ff */
[----:B------:R-:W-:Y:S01]  /*0230*/  IMAD R15, R24, 0x4, R13 ;  /* 0x00000004180f7824 */ /* 0x000fe200078e020d */
[----:B------:R-:W-:Y:S01]  /*0240*/  LEA R12, P1, R13, R20, 0x1 ;  /* 0x000000140d0c7211 */ /* 0x000fe200078208ff */
[----:B------:R1:W3:Y:S01]  /*0250*/  LDG.E.U16 R18, desc[UR26][R6.64] ;  /* 0x0000001a06127981 */ /* 0x0002e2000c1e1500 */
[----:B------:R-:W-:-:S02]  /*0260*/  LEA.HI.X.SX32 R9, R9, R22, 0x1, P0 ;  /* 0x0000001609097211 */ /* 0x000fc400000f0eff */
[----:B------:R-:W-:Y:S01]  /*0270*/  LEA R10, P0, R11, R20, 0x1 ;  /* 0x000000140b0a7211 */ /* 0x000fe200078008ff */
[----:B------:R4:W5:Y:S01]  /*0280*/  LDG.E.U16 R5, desc[UR26][R4.64] ;  /* 0x0000001a04057981 */ /* 0x000962000c1e1500 */
[-C--:B------:R-:W-:Y:S02]  /*0290*/  LEA.HI.X.SX32 R13, R13, R22.reuse, 0x1, P1 ;  /* 0x000000160d0d7211 */ /* 0x080fe400008f0eff */
[----:B------:R-:W-:Y:S01]  /*02a0*/  LEA.HI.X.SX32 R11, R11, R22, 0x1, P0 ;  /* 0x000000160b0b7211 */ /* 0x000fe200000f0eff */
[----:B------:R4:W5:Y:S01]  /*02b0*/  LDG.E.U16 R9, desc[UR26][R8.64] ;  /* 0x0000001a08097981 */ /* 0x000962000c1e1500 */
[CC--:B0-----:R-:W-:Y:S02]  /*02c0*/  LEA R2, P0, R14.reuse, R20.reuse, 0x1 ;  /* 0x000000140e027211 */ /* 0x0c1fe400078008ff */
[----:B-1----:R-:W-:Y:S01]  /*02d0*/  LEA R6, P1, R15, R20, 0x1 ;  /* 0x000000140f067211 */ /* 0x002fe200078208ff */
[----:B------:R-:W5:Y:S01]  /*02e0*/  LDG.E.U16 R10, desc[UR26][R10.64] ;  /* 0x0000001a0a0a7981 */ /* 0x000f62000c1e1500 */
[----:B------:R-:W-:-:S02]  /*02f0*/  LEA.HI.X.SX32 R3, R14, R22, 0x1, P0 ;  /* 0x000000160e037211 */ /* 0x000fc400000f0eff */
[----:B------:R-:W-:Y:S01]  /*0300*/  LEA.HI.X.SX32 R7, R15, R22, 0x1, P1 ;  /* 0x000000160f077211 */ /* 0x000fe200008f0eff */
[----:B------:R-:W5:Y:S04]  /*0310*/  LDG.E.U16 R12, desc[UR26][R12.64] ;  /* 0x0000001a0c0c7981 */ /* 0x000f68000c1e1500 */
[----:B------:R0:W5:Y:S04]  /*0320*/  LDG.E.U16 R6, desc[UR26][R6.64] ;  /* 0x0000001a06067981 */ /* 0x000168000c1e1500 */
[----:B------:R1:W5:Y:S01]  /*0330*/  LDG.E.U16 R2, desc[UR26][R2.64] ;  /* 0x0000001a02027981 */ /* 0x000362000c1e1500 */
[----:B------:R-:W1:Y:S01]  /*0340*/  S2UR UR4, SR_CgaCtaId ;  /* 0x00000000000479c3 */ /* 0x000e620000008800 */
[C---:B----4-:R-:W-:Y:S01]  /*0350*/  LOP3.LUT R4, R0.reuse, 0xc0, RZ, 0xc0, !PT ;  /* 0x000000c000047812 */ /* 0x050fe200078ec0ff */
[----:B------:R-:W-:-:S02]  /*0360*/  IMAD.SHL.U32 R144, R0, 0x2, RZ ;  /* 0x0000000200907824 */ /* 0x000fc400078e00ff */
[----:B------:R-:W-:Y:S01]  /*0370*/  VIADD R146, R149, 0x40 ;  /* 0x0000004095927836 */ /* 0x000fe20000000000 */
[----:B------:R-:W-:Y:S01]  /*0380*/  SHF.R.U32.HI R145, RZ, 0x2, R4 ;  /* 0x00000002ff917819 */ /* 0x000fe20000011604 */
[----:B------:R-:W-:Y:S01]  /*0390*/  UMOV UR25, 0x400 ;  /* 0x0000040000197882 */ /* 0x000fe20000000000 */
[----:B------:R-:W-:Y:S02]  /*03a0*/  SHF.R.S32.HI R14, RZ, 0x3, R0 ;  /* 0x00000003ff0e7819 */ /* 0x000fe40000011400 */
[----:B------:R-:W-:Y:S02]  /*03b0*/  LOP3.LUT R145, R145, 0x1fe, R144, 0x78, !PT ;  /* 0x000001fe91917812 */ /* 0x000fe400078e7890 */
[----:B------:R-:W-:Y:S02]  /*03c0*/  ISETP.GE.AND P1, PT, R146, 0x1, PT ;  /* 0x000000019200780c */ /* 0x000fe40003f26270 */
[C---:B------:R-:W-:Y:S01]  /*03d0*/  LOP3.LUT R8, R0.reuse, 0x80, RZ, 0xc0, !PT ;  /* 0x0000008000087812 */ /* 0x040fe200078ec0ff */
[----:B0-----:R-:W-:Y:S01]  /*03e0*/  IMAD.SHL.U32 R7, R0, 0x40, RZ ;  /* 0x0000004000077824 */ /* 0x001fe200078e00ff */
[----:B-1----:R-:W-:-:S02]  /*03f0*/  LOP3.LUT R3, R145, 0x40, RZ, 0x3c, !PT ;  /* 0x0000004091037812 */ /* 0x002fc400078e3cff */
[----:B------:R-:W-:Y:S01]  /*0400*/  SGXT R11, R14, 0x1 ;  /* 0x000000010e0b781a */ /* 0x000fe20000000200 */
[----:B------:R-:W-:Y:S01]  /*0410*/  ULEA UR25, UR4, UR25, 0x18 ;  /* 0x0000001904197291 */ /* 0x000fe2000f8ec03f */
[----:B------:R-:W-:Y:S02]  /*0420*/  SHF.R.U32.HI R14, RZ, 0x1, R8 ;  /* 0x00000001ff0e7819 */ /* 0x000fe40000011608 */
[----:B------:R-:W-:Y:S02]  /*0430*/  LOP3.LUT R147, R7, 0x40, RZ, 0xc0, !PT ;  /* 0x0000004007937812 */ /* 0x000fe400078ec0ff */
[----:B------:R-:W-:Y:S01]  /*0440*/  LOP3.LUT R11, R14, 0x440, R11, 0x78, !PT ;  /* 0x000004400e0b7812 */ /* 0x000fe200078e780b */
[----:B------:R-:W-:Y:S01]  /*0450*/  IMAD.MOV.U32 R61, RZ, RZ, -0x800000 ;  /* 0xff800000ff3d7424 */ /* 0x000fe200078e00ff */
[----:B------:R-:W-:Y:S01]  /*0460*/  ISETP.NE.U32.AND P0, PT, R4, RZ, PT ;  /* 0x000000ff0400720c */ /* 0x000fe20003f05070 */
[----:B------:R-:W-:Y:S01]  /*0470*/  IMAD.MOV.U32 R156, RZ, RZ, 0x3f800000 ;  /* 0x3f800000ff9c7424 */ /* 0x000fe200078e00ff */
[----:B------:R-:W-:Y:S01]  /*0480*/  CS2R R88, SRZ ;  /* 0x0000000000587805 */ /* 0x000fe2000001ff00 */
[----:B------:R-:W-:Y:S01]  /*0490*/  IMAD.MOV.U32 R157, RZ, RZ, 0x3f800000 ;  /* 0x3f800000ff9d7424 */ /* 0x000fe200078e00ff */
[----:B------:R-:W-:Y:S01]  /*04a0*/  CS2R R90, SRZ ;  /* 0x00000000005a7805 */ /* 0x000fe2000001ff00 */
[----:B------:R-:W-:Y:S01]  /*04b0*/  IMAD.MOV.U32 R162, RZ, RZ, -0x800000 ;  /* 0xff800000ffa27424 */ /* 0x000fe200078e00ff */
[----:B------:R-:W-:-:S02]  /*04c0*/  CS2R R92, SRZ ;  /* 0x00000000005c7805 */ /* 0x000fc4000001ff00 */
[----:B------:R-:W-:Y:S01]  /*04d0*/  CS2R R94, SRZ ;  /* 0x00000000005e7805 */ /* 0x000fe2000001ff00 */
[----:B------:R-:W-:Y:S01]  /*04e0*/  IMAD R147, R8, 0x4, R147 ;  /* 0x0000000408937824 */ /* 0x000fe200078e0293 */
[----:B--2---:R-:W-:Y:S04]  /*04f0*/  STS.U16 [R145+UR25+0x2000], R16 ;  /* 0x0020001091007988 */ /* 0x004fe80008000419 */
[----:B---3--:R-:W-:Y:S04]  /*0500*/  STS.U16 [R145+UR25+0x2400], R18 ;  /* 0x0024001291007988 */ /* 0x008fe80008000419 */
[----:B-----5:R-:W-:Y:S04]  /*0510*/  STS.U16 [R145+UR25+0x2800], R10 ;  /* 0x0028000a91007988 */ /* 0x020fe80008000419 */
[----:B------:R-:W-:Y:S04]  /*0520*/  STS.U16 [R145+UR25+0x2c00], R12 ;  /* 0x002c000c91007988 */ /* 0x000fe80008000419 */
[----:B------:R0:W-:Y:S04]  /*0530*/  STS.U16 [R3+UR25+0x2e00], R6 ;  /* 0x002e000603007988 */ /* 0x0001e80008000419 */
[----:B------:R1:W-:Y:S04]  /*0540*/  STS.U16 [R3+UR25+0x2200], R5 ;  /* 0x0022000503007988 */ /* 0x0003e80008000419 */
[----:B------:R1:W-:Y:S01]  /*0550*/  STS.U16 [R3+UR25+0x2600], R9 ;  /* 0x0026000903007988 */ /* 0x0003e20008000419 */
[----:B0-----:R-:W-:-:S03]  /*0560*/  LOP3.LUT R6, R0, 0x60, RZ, 0xc0, !PT ;  /* 0x0000006000067812 */ /* 0x001fc600078ec0ff */
[----:B------:R1:W-:Y:S02]  /*0570*/  STS.U16 [R3+UR25+0x2a00], R2 ;  /* 0x002a000203007988 */ /* 0x0003e40008000419 */
[----:B------:R-:W-:Y:S01]  /*0580*/  IMAD R148, R6, 0x4, R11 ;  /* 0x0000000406947824 */ /* 0x000fe200078e020b */
[----:B------:R-:W-:Y:S06]  /*0590*/  @!P1 BRA `(.L_x_0) ;  /* 0x0000003c00709947 */ /* 0x000fec0003800000 */
[----:B-1----:R-:W0:Y:S01]  /*05a0*/  LDC.64 R2, c[0x0][0x250] ;  /* 0x00009400ff027b82 */ /* 0x002e220000000a00 */
[----:B------:R-:W-:Y:S01]  /*05b0*/  SHF.R.U32.HI R9, RZ, 0x5, R0 ;  /* 0x00000005ff097819 */ /* 0x000fe20000011600 */
[----:B------:R-:W-:Y:S01]  /*05c0*/  ULDC UR4, c[0x0][0x258] ;  /* 0x0000960000047ab9 */ /* 0x000fe20000000800 */
[----:B------:R-:W-:Y:S01]  /*05d0*/  ISETP.NE.U32.AND P1, PT, R8, RZ, PT ;  /* 0x000000ff0800720c */ /* 0x000fe20003f25070 */
[----:B------:R-:W-:Y:S01]  /*05e0*/  ULDC.64 UR8, c[0x0][0x220] ;  /* 0x0000880000087ab9 */ /* 0x000fe20000000a00 */
[----:B------:R-:W-:Y:S01]  /*05f0*/  SHF.R.U32.HI R8, RZ, 0x1, R6 ;  /* 0x00000001ff087819 */ /* 0x000fe20000011606 */
[----:B------:R-:W-:Y:S01]  /*0600*/  USHF.R.U32.HI UR22, URZ, 0x4, UR25 ;  /* 0x000000043f167899 */ /* 0x000fe20008011619 */
[----:B------:R-:W-:Y:S01]  /*0610*/  LOP3.LUT R6, R0, 0x3f, RZ, 0xc0, !PT ;  /* 0x0000003f00067812 */ /* 0x000fe200078ec0ff */
[----:B------:R-:W1:Y:S01]  /*0620*/  LDC.64 R4, c[0x0][0x260] ;  /* 0x00009800ff047b82 */ /* 0x000e620000000a00 */
[----:B------:R-:W-:Y:S01]  /*0630*/  R2UR UR28, R9 ;  /* 0x00000000091c72ca */ /* 0x000fe200000e0000 */
[----:B------:R-:W-:Y:S01]  /*0640*/  USGXT.U32 UR22, UR22, 0xe ;  /* 0x0000000e1616789a */ /* 0x000fe20008000000 */
[----:B------:R-:W-:Y:S01]  /*0650*/  SHF.R.U32.HI R9, RZ, 0x2, R0 ;  /* 0x00000002ff097819 */ /* 0x000fe20000011600 */
[----:B------:R-:W-:Y:S01]  /*0660*/  IMAD.SHL.U32 R6, R6, 0x2, RZ ;  /* 0x0000000206067824 */ /* 0x000fe200078e00ff */
[----:B------:R-:W-:Y:S01]  /*0670*/  LOP3.LUT R10, R0, 0x1f, RZ, 0xc0, !PT ;  /* 0x0000001f000a7812 */ /* 0x000fe200078ec0ff */
[----:B------:R-:W-:Y:S01]  /*0680*/  UIADD3 UR10, UP0, UR22, 0x2, URZ ;  /* 0x00000002160a7890 */ /* 0x000fe2000ff1e03f */
[----:B------:R-:W-:Y:S01]  /*0690*/  SGXT.U32 R9, R9, 0x3 ;  /* 0x000000030909781a */ /* 0x000fe20000000000 */
[----:B------:R-:W2:Y:S01]  /*06a0*/  LDC R39, c[0x0][0x268] ;  /* 0x00009a00ff277b82 */ /* 0x000ea20000000800 */
[----:B------:R-:W-:Y:S01]  /*06b0*/  SEL R11, RZ, 0x90, !P1 ;  /* 0x00000090ff0b7807 */ /* 0x000fe20004800000 */
[----:B------:R-:W-:Y:S01]  /*06c0*/  IMAD R10, R10, UR4, RZ ;  /* 0x000000040a0a7c24 */ /* 0x000fe2000f8e02ff */
[----:B------:R-:W-:Y:S01]  /*06d0*/  LOP3.LUT R149, R149, R8, R9, 0xfe, !PT ;  /* 0x0000000895957212 */ /* 0x000fe200078efe09 */
[----:B------:R-:W-:Y:S01]  /*06e0*/  ULDC.64 UR4, c[0x0][0x218] ;  /* 0x0000860000047ab9 */ /* 0x000fe20000000a00 */
[----:B------:R-:W-:Y:S01]  /*06f0*/  LOP3.LUT R14, R11, R6, RZ, 0x3c, !PT ;  /* 0x000000060b0e7212 */ /* 0x000fe200078e3cff */
[----:B------:R-:W-:Y:S01]  /*0700*/  IMAD.SHL.U32 R9, R10, 0x2, RZ ;  /* 0x000000020a097824 */ /* 0x000fe200078e00ff */
[----:B------:R-:W-:Y:S01]  /*0710*/  LOP3.LUT R12, R0, 0x7f, RZ, 0xc0, !PT ;  /* 0x0000007f000c7812 */ /* 0x000fe200078ec0ff */
[----:B0-----:R-:W-:Y:S01]  /*0720*/  IMAD R2, R2, UR24, RZ ;  /* 0x0000001802027c24 */ /* 0x001fe2000f8e02ff */
[----:B------:R-:W-:Y:S01]  /*0730*/  UIADD3 UR7, UR28, 0x78, URZ ;  /* 0x000000781c077890 */ /* 0x000fe2000fffe03f */
[----:B------:R-:W-:Y:S01]  /*0740*/  IMAD.HI R11, R10, 0x2, RZ ;  /* 0x000000020a0b7827 */ /* 0x000fe200078e02ff */
[----:B------:R-:W-:Y:S01]  /*0750*/  UIADD3 UR6, UR28, 0x58, URZ ;  /* 0x000000581c067890 */ /* 0x000fe2000fffe03f */
[----:B------:R-:W-:-:S02]  /*0760*/  LOP3.LUT R159, R144, 0x6, RZ, 0xc0, !PT ;  /* 0x00000006909f7812 */ /* 0x000fc400078ec0ff */
[----:B------:R-:W-:Y:S01]  /*0770*/  CS2R R88, SRZ ;  /* 0x0000000000587805 */ /* 0x000fe2000001ff00 */
[C---:B------:R-:W-:Y:S01]  /*0780*/  IMAD.SHL.U32 R6, R2.reuse, 0x2, RZ ;  /* 0x0000000202067824 */ /* 0x040fe200078e00ff */
[----:B------:R-:W-:Y:S01]  /*0790*/  CS2R R90, SRZ ;  /* 0x00000000005a7805 */ /* 0x000fe2000001ff00 */
[----:B------:R-:W-:Y:S01]  /*07a0*/  IMAD.HI R8, R2, 0x2, RZ ;  /* 0x0000000202087827 */ /* 0x000fe200078e02ff */
[----:B------:R-:W-:Y:S02]  /*07b0*/  LOP3.LUT R2, R14, 0x1000, R7, 0xf8, !PT ;  /* 0x000010000e027812 */ /* 0x000fe400078ef807 */
[----:B------:R-:W-:Y:S02]  /*07c0*/  CS2R R92, SRZ ;  /* 0x00000000005c7805 */ /* 0x000fe4000001ff00 */
[----:B------:R-:W-:Y:S01]  /*07d0*/  IADD3 R109, P1, P2, R9, UR4, R6 ;  /* 0x00000004096d7c10 */ /* 0x000fe2000fa3e006 */
[----:B-1----:R-:W-:Y:S01]  /*07e0*/  IMAD R4, R4, UR24, RZ ;  /* 0x0000001804047c24 */ /* 0x002fe2000f8e02ff */
[----:B------:R-:W-:Y:S01]  /*07f0*/  SHF.R.U32.HI R9, RZ, 0x7, R0 ;  /* 0x00000007ff097819 */ /* 0x000fe20000011600 */
[----:B------:R-:W-:Y:S01]  /*0800*/  IMAD R12, R12, R5, RZ ;  /* 0x000000050c0c7224 */ /* 0x000fe200078e02ff */
[----:B------:R-:W-:Y:S01]  /*0810*/  IADD3.X R37, R11, UR5, R8, P1, P2 ;  /* 0x000000050b257c10 */ /* 0x000fe20008fe4408 */
[C---:B------:R-:W-:Y:S01]  /*0820*/  IMAD.SHL.U32 R6, R4.reuse, 0x2, RZ ;  /* 0x0000000204067824 */ /* 0x040fe200078e00ff */
[----:B------:R-:W-:Y:S01]  /*0830*/  SHF.R.U32.HI R8, RZ, 0x5, R0 ;  /* 0x00000005ff087819 */ /* 0x000fe20000011600 */
[----:B------:R-:W-:Y:S01]  /*0840*/  IMAD.HI R27, R4, 0x2, RZ ;  /* 0x00000002041b7827 */ /* 0x000fe200078e02ff */
[----:B------:R-:W-:Y:S01]  /*0850*/  UIADD3 UR4, UR28, 0x18, URZ ;  /* 0x000000181c047890 */ /* 0x000fe2000fffe03f */
[----:B------:R-:W-:-:S02]  /*0860*/  CS2R R94, SRZ ;  /* 0x00000000005e7805 */ /* 0x000fc4000001ff00 */
[----:B------:R-:W-:Y:S01]  /*0870*/  SGXT.U32 R8, R8, 0x3 ;  /* 0x000000030808781a */ /* 0x000fe20000000000 */
[----:B------:R-:W-:Y:S01]  /*0880*/  IMAD.SHL.U32 R7, R12, 0x2, RZ ;  /* 0x000000020c077824 */ /* 0x000fe200078e00ff */
[----:B------:R-:W-:Y:S01]  /*0890*/  UIADD3 UR5, UR28, 0x38, URZ ;  /* 0x000000381c057890 */ /* 0x000fe2000fffe03f */
[----:B------:R-:W-:Y:S01]  /*08a0*/  IMAD R17, R3, UR7, RZ ;  /* 0x0000000703117c24 */ /* 0x000fe2000f8e02ff */
[----:B------:R-:W-:Y:S01]  /*08b0*/  LOP3.LUT R154, R149, 0x8, RZ, 0xfc, !PT ;  /* 0x00000008959a7812 */ /* 0x000fe200078efcff */
[----:B------:R-:W-:Y:S01]  /*08c0*/  IMAD R14, R8, R3, RZ ;  /* 0x00000003080e7224 */ /* 0x000fe200078e02ff */
[----:B------:R-:W-:Y:S01]  /*08d0*/  IADD3 R140, P1, P2, R7, UR8, R6 ;  /* 0x00000008078c7c10 */ /* 0x000fe2000fa3e006 */
[----:B------:R-:W-:Y:S01]  /*08e0*/  IMAD R11, R3, UR4, RZ ;  /* 0x00000004030b7c24 */ /* 0x000fe2000f8e02ff */
[----:B------:R-:W-:Y:S01]  /*08f0*/  SGXT.U32 R6, R9, 0x1 ;  /* 0x000000010906781a */ /* 0x000fe20000000000 */
[C---:B------:R-:W-:Y:S01]  /*0900*/  IMAD R4, R3.reuse, 0x8, R14 ;  /* 0x0000000803047824 */ /* 0x040fe200078e020e */
[----:B------:R-:W-:Y:S01]  /*0910*/  UMOV UR4, URZ ;  /* 0x0000003f00047c82 */ /* 0x000fe20008000000 */
[----:B------:R-:W-:Y:S01]  /*0920*/  IMAD R13, R3, UR5, RZ ;  /* 0x00000005030d7c24 */ /* 0x000fe2000f8e02ff */
[-C--:B------:R-:W-:Y:S01]  /*0930*/  LEA R10, P4, R11, R109.reuse, 0x1 ;  /* 0x0000006d0b0a7211 */ /* 0x080fe200078808ff */
[----:B------:R-:W-:Y:S01]  /*0940*/  IMAD R22, R3, 0x8, R4 ;  /* 0x0000000803167824 */ /* 0x000fe200078e0204 */
[----:B------:R-:W-:Y:S01]  /*0950*/  LEA R8, P3, R4, R109, 0x1 ;  /* 0x0000006d04087211 */ /* 0x000fe200078608ff */
[----:B--2---:R-:W-:Y:S01]  /*0960*/  IMAD R29, R6, R39, RZ ;  /* 0x00000027061d7224 */ /* 0x004fe200078e02ff */
[-C--:B------:R-:W-:Y:S01]  /*0970*/  LEA.HI.X.SX32 R11, R11, R37.reuse, 0x1, P4 ;  /* 0x000000250b0b7211 */ /* 0x080fe200020f0eff */
[----:B------:R-:W-:Y:S01]  /*0980*/  IMAD R24, R3, 0x10, R22 ;  /* 0x0000001003187824 */ /* 0x000fe200078e0216 */
[----:B------:R-:W-:Y:S01]  /*0990*/  LEA.HI.X.SX32 R9, R4, R37, 0x1, P3 ;  /* 0x0000002504097211 */ /* 0x000fe200018f0eff */
[----:B------:R-:W-:Y:S01]  /*09a0*/  IMAD R31, R39, 0x2, R29 ;  /* 0x00000002271f7824 */ /* 0x000fe200078e021d */
[-C--:B------:R-:W-:Y:S01]  /*09b0*/  LEA R16, P3, R17, R109.reuse, 0x1 ;  /* 0x0000006d11107211 */ /* 0x080fe200078608ff */
[----:B------:R-:W-:Y:S01]  /*09c0*/  IMAD R4, R3, 0x8, R24 ;  /* 0x0000000803047824 */ /* 0x000fe200078e0218 */
[----:B------:R-:W-:Y:S01]  /*09d0*/  LEA R20, P4, R24, R109, 0x1 ;  /* 0x0000006d18147211 */ /* 0x000fe200078808ff */
[----:B------:R-:W-:Y:S01]  /*09e0*/  IMAD R33, R39, 0x2, R31 ;  /* 0x0000000227217824 */ /* 0x000fe200078e021f */
[----:B------:R-:W-:Y:S01]  /*09f0*/  LEA.HI.X.SX32 R17, R17, R37, 0x1, P3 ;  /* 0x0000002511117211 */ /* 0x000fe200018f0eff */
[----:B------:R-:W-:Y:S01]  /*0a00*/  IMAD R26, R3, 0x8, R4 ;  /* 0x00000008031a7824 */ /* 0x000fe200078e0204 */
[----:B------:R-:W-:Y:S01]  /*0a10*/  LEA R18, P3, R22, R109, 0x1 ;  /* 0x0000006d16127211 */ /* 0x000fe200078608ff */
[----:B------:R-:W-:Y:S01]  /*0a20*/  IMAD R34, R39, 0x2, R33 ;  /* 0x0000000227227824 */ /* 0x000fe200078e0221 */
[-C--:B------:R-:W-:Y:S01]  /*0a30*/  LEA.HI.X.SX32 R21, R24, R37.reuse, 0x1, P4 ;  /* 0x0000002518157211 */ /* 0x080fe200020f0eff */
[C---:B------:R-:W-:Y:S01]  /*0a40*/  IMAD R28, R3.reuse, 0x10, R26 ;  /* 0x00000010031c7824 */ /* 0x040fe200078e021a */
[----:B------:R-:W-:Y:S01]  /*0a50*/  LEA.HI.X.SX32 R19, R22, R37, 0x1, P3 ;  /* 0x0000002516137211 */ /* 0x000fe200018f0eff */
[----:B------:R-:W-:Y:S01]  /*0a60*/  IMAD.HI R32, R12, 0x2, RZ ;  /* 0x000000020c207827 */ /* 0x000fe200078e02ff */
[-C--:B------:R-:W-:Y:S01]  /*0a70*/  LEA R22, P3, R4, R109.reuse, 0x1 ;  /* 0x0000006d04167211 */ /* 0x080fe200078608ff */
[----:B------:R-:W-:Y:S01]  /*0a80*/  UIADD3 UR5, UR25, 0x2000, URZ ;  /* 0x0000200019057890 */ /* 0x000fe2000fffe03f */
[----:B------:R-:W-:Y:S01]  /*0a90*/  LEA R96, P4, R26, R109, 0x1 ;  /* 0x0000006d1a607211 */ /* 0x000fe200078808ff */
[----:B------:R-:W-:Y:S01]  /*0aa0*/  IMAD R30, R3, 0x8, R28 ;  /* 0x00000008031e7824 */ /* 0x000fe200078e021c */
[----:B------:R-:W-:Y:S01]  /*0ab0*/  LEA.HI.X.SX32 R23, R4, R37, 0x1, P3 ;  /* 0x0000002504177211 */ /* 0x000fe200018f0eff */
[----:B------:R-:W-:Y:S01]  /*0ac0*/  IMAD R35, R39, 0x2, R34 ;  /* 0x0000000227237824 */ /* 0x000fe200078e0222 */
[----:B------:R-:W-:Y:S01]  /*0ad0*/  LEA R12, P5, R13, R109, 0x1 ;  /* 0x0000006d0d0c7211 */ /* 0x000fe200078a08ff */
[----:B------:R-:W-:Y:S01]  /*0ae0*/  IMAD R24, R3, 0x8, R30 ;  /* 0x0000000803187824 */ /* 0x000fe200078e021e */
[-C--:B------:R-:W-:Y:S01]  /*0af0*/  LEA.HI.X.SX32 R97, R26, R37.reuse, 0x1, P4 ;  /* 0x000000251a617211 */ /* 0x080fe200020f0eff */
[----:B------:R-:W-:Y:S01]  /*0b00*/  IMAD R36, R39, 0x2, R35 ;  /* 0x0000000227247824 */ /* 0x000fe200078e0223 */
[----:B------:R-:W-:Y:S01]  /*0b10*/  LEA.HI.X.SX32 R13, R13, R37, 0x1, P5 ;  /* 0x000000250d0d7211 */ /* 0x000fe200028f0eff */
[C---:B------:R-:W-:Y:S01]  /*0b20*/  IMAD R4, R3.reuse, 0x10, R24 ;  /* 0x0000001003047824 */ /* 0x040fe200078e0218 */
[-C--:B------:R-:W-:Y:S01]  /*0b30*/  LEA R98, P3, R28, R109.reuse, 0x1 ;  /* 0x0000006d1c627211 */ /* 0x080fe200078608ff */
[C---:B------:R-:W-:Y:S01]  /*0b40*/  IMAD R15, R3.reuse, UR6, RZ ;  /* 0x00000006030f7c24 */ /* 0x040fe2000f8e02ff */
[----:B------:R-:W-:Y:S01]  /*0b50*/  LEA R102, P5, R24, R109, 0x1 ;  /* 0x0000006d18667211 */ /* 0x000fe200078a08ff */
[C---:B------:R-:W-:Y:S01]  /*0b60*/  IMAD R26, R3.reuse, 0x8, R4 ;  /* 0x00000008031a7824 */ /* 0x040fe200078e0204 */
[-C--:B------:R-:W-:Y:S01]  /*0b70*/  LEA.HI.X.SX32 R99, R28, R37.reuse, 0x1, P3 ;  /* 0x000000251c637211 */ /* 0x080fe200018f0eff */
[----:B------:R-:W-:Y:S01]  /*0b80*/  USHF.R.U32.HI UR5, URZ, 0x4, UR5 ;  /* 0x000000043f057899 */ /* 0x000fe20008011605 */
[----:B------:R-:W-:Y:S01]  /*0b90*/  LEA.HI.X.SX32 R103, R24, R37, 0x1, P5 ;  /* 0x0000002518677211 */ /* 0x000fe200028f0eff */
[----:B------:R-:W-:Y:S01]  /*0ba0*/  IMAD R25, R3, 0x8, R26 ;  /* 0x0000000803197824 */ /* 0x000fe200078e021a */
[-C--:B------:R-:W-:Y:S01]  /*0bb0*/  LEA R104, P3, R4, R109.reuse, 0x1 ;  /* 0x0000006d04687211 */ /* 0x080fe200078608ff */
[----:B------:R-:W-:Y:S01]  /*0bc0*/  IMAD R24, R39, 0x2, R36 ;  /* 0x0000000227187824 */ /* 0x000fe200078e0224 */
[-C--:B------:R-:W-:Y:S01]  /*0bd0*/  LEA R6, P6, R14, R109.reuse, 0x1 ;  /* 0x0000006d0e067211 */ /* 0x080fe200078c08ff */
[----:B------:R-:W-:Y:S01]  /*0be0*/  USGXT.U32 UR6, UR5, 0xe ;  /* 0x0000000e0506789a */ /* 0x000fe20008000000 */
[-C--:B------:R-:W-:Y:S01]  /*0bf0*/  LEA R100, P4, R30, R109.reuse, 0x1 ;  /* 0x0000006d1e647211 */ /* 0x080fe200078808ff */
[----:B------:R-:W-:Y:S01]  /*0c00*/  UIADD3.X UR11, UR4, -0x7fffffe0, URZ, UP0, !UPT ;  /* 0x80000020040b7890 */ /* 0x000fe200087fe43f */
[----:B------:R-:W-:Y:S01]  /*0c10*/  LEA R108, P5, R25, R109, 0x1 ;  /* 0x0000006d196c7211 */ /* 0x000fe200078a08ff */
[----:B------:R-:W-:Y:S01]  /*0c20*/  IMAD.MOV.U32 R156, RZ, RZ, 0x3f800000 ;  /* 0x3f800000ff9c7424 */ /* 0x000fe200078e00ff */
[-C--:B------:R-:W-:Y:S01]  /*0c30*/  LEA.HI.X.SX32 R105, R4, R37.reuse, 0x1, P3 ;  /* 0x0000002504697211 */ /* 0x080fe200018f0eff */
[----:B------:R-:W-:Y:S01]  /*0c40*/  IMAD R4, R39, 0x2, R24 ;  /* 0x0000000227047824 */ /* 0x000fe200078e0218 */
[-C--:B------:R-:W-:Y:S01]  /*0c50*/  LEA.HI.X.SX32 R7, R14, R37.reuse, 0x1, P6 ;  /* 0x000000250e077211 */ /* 0x080fe200030f0eff */
[----:B------:R-:W-:Y:S01]  /*0c60*/  IMAD.MOV.U32 R155, RZ, RZ, RZ ;  /* 0x000000ffff9b7224 */ /* 0x000fe200078e00ff */
[----:B------:R-:W-:Y:S01]  /*0c70*/  LEA.HI.X.SX32 R101, R30, R37, 0x1, P4 ;  /* 0x000000251e657211 */ /* 0x000fe200020f0eff */
[----:B------:R-:W-:Y:S01]  /*0c80*/  IMAD.MOV.U32 R151, RZ, RZ, RZ ;  /* 0x000000ffff977224 */ /* 0x000fe200078e00ff */
[-C--:B------:R-:W-:Y:S01]  /*0c90*/  LEA R14, P6, R15, R109.reuse, 0x1 ;  /* 0x0000006d0f0e7211 */ /* 0x080fe200078c08ff */
[----:B------:R-:W-:Y:S01]  /*0ca0*/  IMAD.MOV.U32 R158, RZ, RZ, -0x800000 ;  /* 0xff800000ff9e7424 */ /* 0x000fe200078e00ff */
[C---:B------:R-:W-:Y:S01]  /*0cb0*/  LEA R106, P4, R26.reuse, R109, 0x1 ;  /* 0x0000006d1a6a7211 */ /* 0x040fe200078808ff */
[----:B------:R-:W-:Y:S01]  /*0cc0*/  IMAD.MOV.U32 R157, RZ, RZ, 0x3f800000 ;  /* 0x3f800000ff9d7424 */ /* 0x000fe200078e00ff */
[-C--:B------:R-:W-:Y:S01]  /*0cd0*/  LEA.HI.X.SX32 R109, R25, R37.reuse, 0x1, P5 ;  /* 0x00000025196d7211 */ /* 0x080fe200028f0eff */
[C---:B------:R-:W-:Y:S01]  /*0ce0*/  IMAD R25, R39.reuse, 0x2, R4 ;  /* 0x0000000227197824 */ /* 0x040fe200078e0204 */
[----:B------:R-:W-:Y:S01]  /*0cf0*/  LEA.HI.X.SX32 R107, R26, R37, 0x1, P4 ;  /* 0x000000251a6b7211 */ /* 0x000fe200020f0eff */
[----:B------:R-:W-:Y:S01]  /*0d00*/  UMOV UR8, 0x80 ;  /* 0x0000008000087882 */ /* 0x000fe20000000000 */
[----:B------:R-:W-:Y:S01]  /*0d10*/  IADD3.X R32, R32, UR9, R27, P1, P2 ;  /* 0x0000000920207c10 */ /* 0x000fe20008fe441b */
[----:B------:R-:W-:Y:S01]  /*0d20*/  IMAD R26, R39, 0x2, R25 ;  /* 0x00000002271a7824 */ /* 0x000fe200078e0219 */
[-C--:B------:R-:W-:Y:S01]  /*0d30*/  LEA R112, P2, R31, R140.reuse, 0x1 ;  /* 0x0000008c1f707211 */ /* 0x080fe200078408ff */
[----:B------:R-:W-:Y:S01]  /*0d40*/  UMOV UR9, 0x40000040 ;  /* 0x4000004000097882 */ /* 0x000fe20000000000 */
[----:B------:R-:W-:Y:S01]  /*0d50*/  LEA R110, P1, R29, R140, 0x1 ;  /* 0x0000008c1d6e7211 */ /* 0x000fe200078208ff */
[----:B------:R-:W-:Y:S01]  /*0d60*/  IMAD R27, R39, 0x2, R26 ;  /* 0x00000002271b7824 */ /* 0x000fe200078e021a */
[----:B------:R-:W-:Y:S01]  /*0d70*/  LEA.HI.X.SX32 R113, R31, R32, 0x1, P2 ;  /* 0x000000201f717211 */ /* 0x000fe200010f0eff */
[----:B------:R-:W-:Y:S01]  /*0d80*/  UMOV UR7, URZ ;  /* 0x0000003f00077c82 */ /* 0x000fe20008000000 */
[-C--:B------:R-:W-:Y:S01]  /*0d90*/  LEA R118, P2, R35, R140.reuse, 0x1 ;  /* 0x0000008c23767211 */ /* 0x080fe200078408ff */
[----:B------:R-:W-:Y:S01]  /*0da0*/  IMAD R28, R39, 0x2, R27 ;  /* 0x00000002271c7824 */ /* 0x000fe200078e021b */
[----:B------:R-:W-:Y:S01]  /*0db0*/  LEA R114, P3, R33, R140, 0x1 ;  /* 0x0000008c21727211 */ /* 0x000fe200078608ff */
[----:B------:R-:W-:Y:S01]  /*0dc0*/  UIADD3.64 UR8, UR6, UR8, URZ ;  /* 0x0000000806087297 */ /* 0x000fe2000fffe03f */
[----:B------:R-:W-:Y:S01]  /*0dd0*/  LEA.HI.X.SX32 R111, R29, R32, 0x1, P1 ;  /* 0x000000201d6f7211 */ /* 0x000fe200008f0eff */
[----:B------:R-:W-:Y:S01]  /*0de0*/  IMAD R29, R39, 0x2, R28 ;  /* 0x00000002271d7824 */ /* 0x000fe200078e021c */
[----:B------:R-:W-:Y:S01]  /*0df0*/  LEA R116, P1, R34, R140, 0x1 ;  /* 0x0000008c22747211 */ /* 0x000fe200078208ff */
[----:B------:R-:W-:Y:S01]  /*0e00*/  UIADD3.64 UR14, UR10, 0xfe, URZ ;  /* 0x000000fe0a0e7897 */ /* 0x000fe2000fffe03f */
[----:B------:R-:W-:Y:S01]  /*0e10*/  LEA.HI.X.SX32 R119, R35, R32, 0x1, P2 ;  /* 0x0000002023777211 */ /* 0x000fe200010f0eff */
[----:B------:R-:W-:Y:S01]  /*0e20*/  UIADD3.64 UR18, UR10, 0x100, URZ ;  /* 0x000001000a127897 */ /* 0x000fe2000fffe03f */
[----:B------:R-:W-:Y:S01]  /*0e30*/  LEA R124, P2, R4, R140, 0x1 ;  /* 0x0000008c047c7211 */ /* 0x000fe200078408ff */
[----:B------:R-:W-:Y:S01]  /*0e40*/  ULDC UR29, c[0x0][0x238] ;  /* 0x00008e00001d7ab9 */ /* 0x000fe20000000800 */
[----:B------:R-:W-:Y:S01]  /*0e50*/  LEA.HI.X.SX32 R115, R33, R32, 0x1, P3 ;  /* 0x0000002021737211 */ /* 0x000fe200018f0eff */
[----:B------:R-:W-:Y:S01]  /*0e60*/  UMOV UR20, UR6 ;  /* 0x0000000600147c82 */ /* 0x000fe20008000000 */
[----:B------:R-:W-:Y:S01]  /*0e70*/  LEA R120, P3, R36, R140, 0x1 ;  /* 0x0000008c24787211 */ /* 0x000fe200078608ff */
[----:B------:R-:W-:Y:S01]  /*0e80*/  UMOV UR21, 0x40000040 ;  /* 0x4000004000157882 */ /* 0x000fe20000000000 */
[----:B------:R-:W-:-:S02]  /*0e90*/  LEA.HI.X.SX32 R117, R34, R32, 0x1, P1 ;  /* 0x0000002022757211 */ /* 0x000fc400008f0eff */
[----:B------:R-:W-:Y:S02]  /*0ea0*/  LEA R122, P1, R24, R140, 0x1 ;  /* 0x0000008c187a7211 */ /* 0x000fe400078208ff */
[-C--:B------:R-:W-:Y:S01]  /*0eb0*/  LEA.HI.X.SX32 R125, R4, R32.reuse, 0x1, P2 ;  /* 0x00000020047d7211 */ /* 0x080fe200010f0eff */
[----:B------:R-:W-:Y:S01]  /*0ec0*/  IMAD R4, R39, 0x2, R29 ;  /* 0x0000000227047824 */ /* 0x000fe200078e021d */
[----:B------:R-:W-:Y:S02]  /*0ed0*/  LEA.HI.X.SX32 R121, R36, R32, 0x1, P3 ;  /* 0x0000002024797211 */ /* 0x000fe400018f0eff */
[----:B------:R-:W-:Y:S02]  /*0ee0*/  LEA R126, P3, R25, R140, 0x1 ;  /* 0x0000008c197e7211 */ /* 0x000fe400078608ff */
[-C--:B------:R-:W-:Y:S01]  /*0ef0*/  LEA.HI.X.SX32 R123, R24, R32.reuse, 0x1, P1 ;  /* 0x00000020187b7211 */ /* 0x080fe200008f0eff */
[----:B------:R-:W-:Y:S01]  /*0f00*/  IMAD R24, R39, 0x2, R4 ;  /* 0x0000000227187824 */ /* 0x000fe200078e0204 */
[----:B------:R-:W-:-:S02]  /*0f10*/  LEA.HI.X.SX32 R127, R25, R32, 0x1, P3 ;  /* 0x00000020197f7211 */ /* 0x000fc400018f0eff */
[-C--:B------:R-:W-:Y:S01]  /*0f20*/  LEA R128, P1, R26, R140.reuse, 0x1 ;  /* 0x0000008c1a807211 */ /* 0x080fe200078208ff */
[----:B------:R-:W-:Y:S01]  /*0f30*/  IMAD R25, R39, 0x2, R24 ;  /* 0x0000000227197824 */ /* 0x000fe200078e0218 */
[CC--:B------:R-:W-:Y:S02]  /*0f40*/  LEA R130, P2, R27.reuse, R140.reuse, 0x1 ;  /* 0x0000008c1b827211 */ /* 0x0c0fe400078408ff */
[----:B------:R-:W-:Y:S02]  /*0f50*/  LEA R132, P3, R28, R140, 0x1 ;  /* 0x0000008c1c847211 */ /* 0x000fe400078608ff */
[-C--:B------:R-:W-:Y:S02]  /*0f60*/  LEA.HI.X.SX32 R129, R26, R32.reuse, 0x1, P1 ;  /* 0x000000201a817211 */ /* 0x080fe400008f0eff */
[-C--:B------:R-:W-:Y:S02]  /*0f70*/  LEA.HI.X.SX32 R131, R27, R32.reuse, 0x1, P2 ;  /* 0x000000201b837211 */ /* 0x080fe400010f0eff */
[----:B------:R-:W-:-:S02]  /*0f80*/  LEA.HI.X.SX32 R133, R28, R32, 0x1, P3 ;  /* 0x000000201c857211 */ /* 0x000fc400018f0eff */
[-C--:B------:R-:W-:Y:S02]  /*0f90*/  LEA R134, P1, R29, R140.reuse, 0x1 ;  /* 0x0000008c1d867211 */ /* 0x080fe400078208ff */
[-C--:B------:R-:W-:Y:S02]  /*0fa0*/  LEA R136, P2, R4, R140.reuse, 0x1 ;  /* 0x0000008c04887211 */ /* 0x080fe400078408ff */
[-C--:B------:R-:W-:Y:S02]  /*0fb0*/  LEA R138, P3, R24, R140.reuse, 0x1 ;  /* 0x0000008c188a7211 */ /* 0x080fe400078608ff */
[----:B------:R-:W-:Y:S02]  /*0fc0*/  LEA R140, P4, R25, R140, 0x1 ;  /* 0x0000008c198c7211 */ /* 0x000fe400078808ff */
[----:B------:R-:W-:Y:S01]  /*0fd0*/  LEA.HI.X.SX32 R137, R4, R32, 0x1, P2 ;  /* 0x0000002004897211 */ /* 0x000fe200010f0eff */
[----:B------:R-:W-:Y:S01]  /*0fe0*/  IMAD.MOV.U32 R4, RZ, RZ, -0x800000 ;  /* 0xff800000ff047424 */ /* 0x000fe200078e00ff */
[----:B------:R-:W-:-:S02]  /*0ff0*/  LEA.HI.X.SX32 R15, R15, R37, 0x1, P6 ;  /* 0x000000250f0f7211 */ /* 0x000fc400030f0eff */
[-C--:B------:R-:W-:Y:S02]  /*1000*/  LEA.HI.X.SX32 R135, R29, R32.reuse, 0x1, P1 ;  /* 0x000000201d877211 */ /* 0x080fe400008f0eff */
[-C--:B------:R-:W-:Y:S02]  /*1010*/  LEA.HI.X.SX32 R139, R24, R32.reuse, 0x1, P3 ;  /* 0x00000020188b7211 */ /* 0x080fe400018f0eff */
[----:B------:R-:W-:Y:S02]  /*1020*/  LEA.HI.X.SX32 R141, R25, R32, 0x1, P4 ;  /* 0x00000020198d7211 */ /* 0x000fe400020f0eff */
[C---:B------:R-:W-:Y:S02]  /*1030*/  LOP3.LUT R153, R2.reuse, 0x20, RZ, 0x3c, !PT ;  /* 0x0000002002997812 */ /* 0x040fe400078e3cff */
[C---:B------:R-:W-:Y:S02]  /*1040*/  LOP3.LUT R152, R2.reuse, 0x40, RZ, 0x3c, !PT ;  /* 0x0000004002987812 */ /* 0x040fe400078e3cff */
[----:B------:R-:W-:-:S07]  /*1050*/  LOP3.LUT R150, R2, 0x60, RZ, 0x3c, !PT ;  /* 0x0000006002967812 */ /* 0x000fce00078e3cff */
.L_x_1:
[----:B------:R-:W-:-:S04]  /*1060*/  IMAD.WIDE R24, R155, 0x2, R6 ;  /* 0x000000029b187825 */ /* 0x000fc800078e0206 */
[C---:B------:R-:W-:Y:S01]  /*1070*/  IMAD.WIDE R26, R155.reuse, 0x2, R8 ;  /* 0x000000029b1a7825 */ /* 0x040fe200078e0208 */
[----:B------:R0:W2:Y:S03]  /*1080*/  LDG.E.U16 R44, desc[UR26][R24.64] ;  /* 0x0000001a182c7981 */ /* 0x0000a6000c1e1500 */
[C---:B------:R-:W-:Y:S01]  /*1090*/  IMAD.WIDE R28, R155.reuse, 0x2, R18 ;  /* 0x000000029b1c7825 */ /* 0x040fe200078e0212 */
[----:B------:R1:W3:Y:S03]  /*10a0*/  LDG.E.U16 R46, desc[UR26][R26.64] ;  /* 0x0000001a1a2e7981 */ /* 0x0002e6000c1e1500 */
[C---:B------:R-:W-:Y:S01]  /*10b0*/  IMAD.WIDE R30, R155.reuse, 0x2, R10 ;  /* 0x000000029b1e7825 */ /* 0x040fe200078e020a */
[----:B------:R4:W5:Y:S03]  /*10c0*/  LDG.E.U16 R48, desc[UR26][R28.64] ;  /* 0x0000001a1c307981 */ /* 0x000966000c1e1500 */
[C---:B------:R-:W-:Y:S01]  /*10d0*/  IMAD.WIDE R32, R155.reuse, 0x2, R20 ;  /* 0x000000029b207825 */ /* 0x040fe200078e0214 */
[----:B------:R4:W5:Y:S03]  /*10e0*/  LDG.E.U16 R50, desc[UR26][R30.64] ;  /* 0x0000001a1e327981 */ /* 0x000966000c1e1500 */
[C---:B------:R-:W-:Y:S01]  /*10f0*/  IMAD.WIDE R34, R155.reuse, 0x2, R22 ;  /* 0x000000029b227825 */ /* 0x040fe200078e0216 */
[----:B------:R4:W5:Y:S03]  /*1100*/  LDG.E.U16 R52, desc[UR26][R32.64] ;  /* 0x0000001a20347981 */ /* 0x000966000c1e1500 */
[C---:B0-----:R-:W-:Y:S01]  /*1110*/  IMAD.WIDE R24, R155.reuse, 0x2, R96 ;  /* 0x000000029b187825 */ /* 0x041fe200078e0260 */
[----:B------:R0:W5:Y:S03]  /*1120*/  LDG.E.U16 R54, desc[UR26][R34.64] ;  /* 0x0000001a22367981 */ /* 0x000166000c1e1500 */
[----:B------:R-:W-:-:S02]  /*1130*/  IMAD.WIDE R36, R155, 0x2, R12 ;  /* 0x000000029b247825 */ /* 0x000fc400078e020c */
[----:B------:R-:W5:Y:S02]  /*1140*/  LDG.E.U16 R24, desc[UR26][R24.64] ;  /* 0x0000001a18187981 */ /* 0x000f64000c1e1500 */
[C---:B------:R-:W-:Y:S02]  /*1150*/  IMAD.WIDE R38, R155.reuse, 0x2, R98 ;  /* 0x000000029b267825 */ /* 0x040fe400078e0262 */
[----:B------:R-:W5:Y:S02]  /*1160*/  LDG.E.U16 R36, desc[UR26][R36.64] ;  /* 0x0000001a24247981 */ /* 0x000f64000c1e1500 */
[C---:B------:R-:W-:Y:S02]  /*1170*/  IMAD.WIDE R40, R155.reuse, 0x2, R100 ;  /* 0x000000029b287825 */ /* 0x040fe400078e0264 */
[----:B------:R-:W5:Y:S02]  /*1180*/  LDG.E.U16 R38, desc[UR26][R38.64] ;  /* 0x0000001a26267981 */ /* 0x000f64000c1e1500 */
[----:B------:R-:W-:-:S02]  /*1190*/  IMAD.WIDE R42, R155, 0x2, R102 ;  /* 0x000000029b2a7825 */ /* 0x000fc400078e0266 */
[----:B------:R-:W5:Y:S02]  /*11a0*/  LDG.E.U16 R160, desc[UR26][R40.64] ;  /* 0x0000001a28a07981 */ /* 0x000f64000c1e1500 */
[C---:B-1----:R-:W-:Y:S02]  /*11b0*/  IMAD.WIDE R26, R155.reuse, 0x2, R14 ;  /* 0x000000029b1a7825 */ /* 0x042fe400078e020e */
[----:B------:R-:W5:Y:S02]  /*11c0*/  LDG.E.U16 R162, desc[UR26][R42.64] ;  /* 0x0000001a2aa27981 */ /* 0x000f64000c1e1500 */
[C---:B----4-:R-:W-:Y:S02]  /*11d0*/  IMAD.WIDE R28, R155.reuse, 0x2, R104 ;  /* 0x000000029b1c7825 */ /* 0x050fe400078e0268 */
[----:B------:R-:W4:Y:S02]  /*11e0*/  LDG.E.U16 R164, desc[UR26][R26.64] ;  /* 0x0000001a1aa47981 */ /* 0x000f24000c1e1500 */
[----:B------:R-:W-:-:S02]  /*11f0*/  IMAD.WIDE R30, R155, 0x2, R106 ;  /* 0x000000029b1e7825 */ /* 0x000fc400078e026a */
[----:B------:R-:W4:Y:S02]  /*1200*/  LDG.E.U16 R166, desc[UR26][R28.64] ;  /* 0x0000001a1ca67981 */ /* 0x000f24000c1e1500 */
[C---:B------:R-:W-:Y:S02]  /*1210*/  IMAD.WIDE R32, R155.reuse, 0x2, R108 ;  /* 0x000000029b207825 */ /* 0x040fe400078e026c */
[----:B------:R-:W4:Y:S02]  /*1220*/  LDG.E.U16 R168, desc[UR26][R30.64] ;  /* 0x0000001a1ea87981 */ /* 0x000f24000c1e1500 */
[----:B0-----:R-:W-:Y:S02]  /*1230*/  IMAD.WIDE R34, R155, 0x2, R16 ;  /* 0x000000029b227825 */ /* 0x001fe400078e0210 */
[----:B------:R-:W4:Y:S04]  /*1240*/  LDG.E.U16 R170, desc[UR26][R32.64] ;  /* 0x0000001a20aa7981 */ /* 0x000f28000c1e1500 */
[----:B------:R-:W4:Y:S01]  /*1250*/  LDG.E.U16 R172, desc[UR26][R34.64] ;  /* 0x0000001a22ac7981 */ /* 0x000f22000c1e1500 */
[----:B------:R-:W-:Y:S06]  /*1260*/  BAR.SYNC.DEFER_BLOCKING 0x0 ;  /* 0x0000000000007b1d */ /* 0x000fec0000010000 */
[----:B------:R-:W-:Y:S01]  /*1270*/  UMOV UR23, 0x80000020 ;  /* 0x8000002000177882 */ /* 0x000fe20000000000 */
[----:B------:R-:W-:Y:S01]  /*1280*/  UMOV UR12, UR20 ;  /* 0x00000014000c7c82 */ /* 0x000fe20008000000 */
[----:B------:R-:W-:Y:S01]  /*1290*/  UMOV UR13, UR21 ;  /* 0x00000015000d7c82 */ /* 0x000fe20008000000 */
[----:B------:R-:W-:Y:S01]  /*12a0*/  UMOV UR16, UR8 ;  /* 0x0000000800107c82 */ /* 0x000fe20008000000 */
[----:B------:R-:W-:Y:S01]  /*12b0*/  UMOV UR17, UR9 ;  /* 0x0000000900117c82 */ /* 0x000fe20008000000 */
[----:B--2---:R-:W-:Y:S04]  /*12c0*/  STS.U16 [R145+UR25], R44 ;  /* 0x0000002c91007988 */ /* 0x004fe80008000419 */
[----:B---3--:R-:W-:Y:S04]  /*12d0*/  STS.U16 [R145+UR25+0x200], R46 ;  /* 0x0002002e91007988 */ /* 0x008fe80008000419 */
[----:B-----5:R-:W-:Y:S04]  /*12e0*/  STS.U16 [R145+UR25+0x400], R48 ;  /* 0x0004003091007988 */ /* 0x020fe80008000419 */
[----:B------:R-:W-:Y:S04]  /*12f0*/  STS.U16 [R145+UR25+0x600], R50 ;  /* 0x0006003291007988 */ /* 0x000fe80008000419 */
[----:B------:R-:W-:Y:S04]  /*1300*/  STS.U16 [R145+UR25+0x800], R52 ;  /* 0x0008003491007988 */ /* 0x000fe80008000419 */
[----:B------:R-:W-:Y:S04]  /*1310*/  STS.U16 [R145+UR25+0xa00], R54 ;  /* 0x000a003691007988 */ /* 0x000fe80008000419 */
[----:B------:R-:W-:Y:S04]  /*1320*/  STS.U16 [R145+UR25+0xc00], R24 ;  /* 0x000c001891007988 */ /* 0x000fe80008000419 */
[----:B------:R-:W-:Y:S04]  /*1330*/  STS.U16 [R145+UR25+0xe00], R36 ;  /* 0x000e002491007988 */ /* 0x000fe80008000419 */
[----:B------:R0:W-:Y:S04]  /*1340*/  STS.U16 [R145+UR25+0x1000], R38 ;  /* 0x0010002691007988 */ /* 0x0001e80008000419 */
[----:B------:R-:W-:Y:S04]  /*1350*/  STS.U16 [R145+UR25+0x1200], R160 ;  /* 0x001200a091007988 */ /* 0x000fe80008000419 */
[----:B------:R-:W-:Y:S04]  /*1360*/  STS.U16 [R145+UR25+0x1400], R162 ;  /* 0x001400a291007988 */ /* 0x000fe80008000419 */
[----:B----4-:R1:W-:Y:S04]  /*1370*/  STS.U16 [R145+UR25+0x1600], R164 ;  /* 0x001600a491007988 */ /* 0x0103e80008000419 */
[----:B------:R-:W-:Y:S04]  /*1380*/  STS.U16 [R145+UR25+0x1800], R166 ;  /* 0x001800a691007988 */ /* 0x000fe80008000419 */
[----:B------:R-:W-:Y:S04]  /*1390*/  STS.U16 [R145+UR25+0x1a00], R168 ;  /* 0x001a00a891007988 */ /* 0x000fe80008000419 */
[----:B------:R2:W-:Y:S04]  /*13a0*/  STS.U16 [R145+UR25+0x1c00], R170 ;  /* 0x001c00aa91007988 */ /* 0x0005e80008000419 */
[----:B------:R3:W-:Y:S01]  /*13b0*/  STS.U16 [R145+UR25+0x1e00], R172 ;  /* 0x001e00ac91007988 */ /* 0x0007e20008000419 */
[----:B------:R4:W-:Y:S06]  /*13c0*/  MEMBAR.ALL.CTA ;  /* 0x0000000000007992 */ /* 0x0009ec0000008000 */
[----:B----4-:R-:W4:Y:S02]  /*13d0*/  FENCE.VIEW.ASYNC.S ;  /* 0x00000000000073c6 */ /* 0x010f240000000000 */
[----:B----4-:R-:W-:Y:S06]  /*13e0*/  BAR.SYNC.DEFER_BLOCKING 0x0 ;  /* 0x0000000000007b1d */ /* 0x010fec0000010000 */
[----:B0-----:R-:W-:-:S06]  /*13f0*/  WARPGROUP.ARRIVE ;  /* 0x00000000000079c5 */ /* 0x001fcc0000000000 */
[----:B------:R-:W-:Y:S04]  /*1400*/  HGMMA.64x64x16.F32 R56, gdesc[UR20].tnspA, RZ, !UPT ;  /* 0x20e00000143879f0 */ /* 0x000fe8000c7008ff */
[----:B------:R-:W-:Y:S04]  /*1410*/  HGMMA.64x64x16.F32 R56, gdesc[UR8].tnspA, R56 ;  /* 0x20e00000083879f0 */ /* 0x000fe80008700838 */
[----:B------:R-:W-:Y:S01]  /*1420*/  HGMMA.64x64x16.F32 R24, gdesc[UR12].tnspA, RZ, !UPT ;  /* 0x20e000000c1879f0 */ /* 0x000fe2000c7008ff */
[----:B-1----:R-:W-:-:S05]  /*1430*/  VIADD R164, R159, UR4 ;  /* 0x000000049fa47c36 */ /* 0x002fca0008000000 */
[C---:B------:R-:W-:Y:S02]  /*1440*/  LOP3.LUT R160, R164.reuse, 0x70, RZ, 0xfc, !PT ;  /* 0x00000070a4a07812 */ /* 0x040fe400078efcff */
[----:B------:R-:W-:Y:S02]  /*1450*/  LOP3.LUT R161, R164, 0x71, RZ, 0xfc, !PT ;  /* 0x00000071a4a17812 */ /* 0x000fe400078efcff */
[-C--:B------:R-:W-:Y:S02]  /*1460*/  ISETP.GE.AND P2, PT, R149, R160.reuse, PT ;  /* 0x000000a09500720c */ /* 0x080fe40003f46270 */
[----:B------:R-:W-:Y:S02]  /*1470*/  ISETP.GE.AND P6, PT, R154, R160, PT ;  /* 0x000000a09a00720c */ /* 0x000fe40003fc6270 */
[C---:B------:R-:W-:Y:S02]  /*1480*/  LOP3.LUT R162, R164.reuse, 0x79, RZ, 0xfc, !PT ;  /* 0x00000079a4a27812 */ /* 0x040fe400078efcff */
[----:B------:R-:W-:-:S02]  /*1490*/  LOP3.LUT R160, R164, 0x78, RZ, 0xfc, !PT ;  /* 0x00000078a4a07812 */ /* 0x000fc400078efcff */
[----:B------:R-:W-:Y:S02]  /*14a0*/  SEL R171, RZ, 0x7fff8, P2 ;  /* 0x0007fff8ffab7807 */ /* 0x000fe40001000000 */
[----:B------:R-:W-:Y:S02]  /*14b0*/  SEL R173, RZ, 0x1fffe, P6 ;  /* 0x0001fffeffad7807 */ /* 0x000fe40003000000 */
[CC--:B------:R-:W-:Y:S02]  /*14c0*/  ISETP.GE.AND P4, PT, R149.reuse, R161.reuse, PT ;  /* 0x000000a19500720c */ /* 0x0c0fe40003f86270 */
[----:B------:R-:W-:Y:S02]  /*14d0*/  ISETP.GE.AND P5, PT, R154, R161, PT ;  /* 0x000000a19a00720c */ /* 0x000fe40003fa6270 */
[C---:B------:R-:W-:Y:S02]  /*14e0*/  ISETP.GE.AND P3, PT, R149.reuse, R162, PT ;  /* 0x000000a29500720c */ /* 0x040fe40003f66270 */
[----:B------:R-:W-:-:S02]  /*14f0*/  ISETP.GE.AND P2, PT, R149, R160, PT ;  /* 0x000000a09500720c */ /* 0x000fc40003f46270 */
[----:B------:R-:W-:Y:S01]  /*1500*/  ISETP.GE.AND P6, PT, R154, R160, PT ;  /* 0x000000a09a00720c */ /* 0x000fe20003fc6270 */
[----:B------:R-:W-:Y:S01]  /*1510*/  HGMMA.64x64x16.F32 R24, gdesc[UR16].tnspA, R24, gsb0 ;  /* 0x20e00000101879f0 */ /* 0x000fe20008000818 */
[C---:B------:R-:W-:Y:S02]  /*1520*/  LOP3.LUT R161, R164.reuse, 0x60, RZ, 0xfc, !PT ;  /* 0x00000060a4a17812 */ /* 0x040fe400078efcff */
[----:B------:R-:W-:Y:S02]  /*1530*/  LOP3.LUT R160, R164, 0x61, RZ, 0xfc, !PT ;  /* 0x00000061a4a07812 */ /* 0x000fe400078efcff */
[----:B--2---:R-:W-:Y:S02]  /*1540*/  SEL R170, RZ, 0x4, P4 ;  /* 0x00000004ffaa7807 */ /* 0x004fe40002000000 */
[----:B------:R-:W-:Y:S02]  /*1550*/  SEL R168, RZ, 0x1, P5 ;  /* 0x00000001ffa87807 */ /* 0x000fe40002800000 */
[----:B------:R-:W-:-:S02]  /*1560*/  SEL R167, RZ, 0x4, P3 ;  /* 0x00000004ffa77807 */ /* 0x000fc40001800000 */
[C---:B------:R-:W-:Y:S02]  /*1570*/  ISETP.GE.AND P1, PT, R154.reuse, R162, PT ;  /* 0x000000a29a00720c */ /* 0x040fe40003f26270 */
[-C--:B------:R-:W-:Y:S02]  /*1580*/  ISETP.GE.AND P4, PT, R149, R161.reuse, PT ;  /* 0x000000a19500720c */ /* 0x080fe40003f86270 */
[C---:B------:R-:W-:Y:S02]  /*1590*/  ISETP.GE.AND P5, PT, R154.reuse, R161, PT ;  /* 0x000000a19a00720c */ /* 0x040fe40003fa6270 */
[----:B------:R-:W-:Y:S02]  /*15a0*/  ISETP.GE.AND P3, PT, R154, R160, PT ;  /* 0x000000a09a00720c */ /* 0x000fe40003f66270 */
[C---:B------:R-:W-:Y:S02]  /*15b0*/  LOP3.LUT R162, R164.reuse, 0x69, RZ, 0xfc, !PT ;  /* 0x00000069a4a27812 */ /* 0x040fe400078efcff */
[----:B------:R-:W-:-:S02]  /*15c0*/  LOP3.LUT R161, R164, 0x68, RZ, 0xfc, !PT ;  /* 0x00000068a4a17812 */ /* 0x000fc400078efcff */
[----:B------:R-:W-:Y:S02]  /*15d0*/  SEL R169, RZ, 0x1fffe, P6 ;  /* 0x0001fffeffa97807 */ /* 0x000fe40003000000 */
[----:B------:R-:W-:Y:S02]  /*15e0*/  SEL R165, RZ, 0x1, P3 ;  /* 0x00000001ffa57807 */ /* 0x000fe40001800000 */
[C---:B------:R-:W-:Y:S02]  /*15f0*/  ISETP.GE.AND P6, PT, R154.reuse, R162, PT ;  /* 0x000000a29a00720c */ /* 0x040fe40003fc6270 */
[----:B------:R-:W-:Y:S02]  /*1600*/  ISETP.GE.AND P3, PT, R154, R161, PT ;  /* 0x000000a19a00720c */ /* 0x000fe40003f66270 */
[----:B------:R-:W-:Y:S02]  /*1610*/  SEL R166, RZ, 0x1fffe, P5 ;  /* 0x0001fffeffa67807 */ /* 0x000fe40002800000 */
[----:B------:R-:W-:-:S02]  /*1620*/  ISETP.GE.AND P5, PT, R149, R160, PT ;  /* 0x000000a09500720c */ /* 0x000fc40003fa6270 */
[----:B------:R-:W-:Y:S02]  /*1630*/  SEL R160, RZ, 0x1, P6 ;  /* 0x00000001ffa07807 */ /* 0x000fe40003000000 */
[----:B------:R-:W-:Y:S02]  /*1640*/  SEL R163, RZ, 0x1fffe, P3 ;  /* 0x0001fffeffa37807 */ /* 0x000fe40001800000 */
[C---:B------:R-:W-:Y:S02]  /*1650*/  ISETP.GE.AND P6, PT, R149.reuse, R162, PT ;  /* 0x000000a29500720c */ /* 0x040fe40003fc6270 */
[----:B------:R-:W-:Y:S01]  /*1660*/  ISETP.GE.AND P3, PT, R149, R161, PT ;  /* 0x000000a19500720c */ /* 0x000fe20003f66270 */
[----:B------:R-:W-:Y:S01]  /*1670*/  IMAD.IADD R163, R160, 0x1, R163 ;  /* 0x00000001a0a37824 */ /* 0x000fe200078e02a3 */
[----:B------:R-:W-:Y:S01]  /*1680*/  SEL R162, RZ, 0x1, P1 ;  /* 0x00000001ffa27807 */ /* 0x000fe20000800000 */
[----:B------:R-:W-:Y:S01]  /*1690*/  IMAD.IADD R166, R165, 0x1, R166 ;  /* 0x00000001a5a67824 */ /* 0x000fe200078e02a6 */
[----:B------:R-:W-:-:S02]  /*16a0*/  SEL R160, RZ, 0x4, P6 ;  /* 0x00000004ffa07807 */ /* 0x000fc40003000000 */
[----:B------:R-:W-:Y:S02]  /*16b0*/  SEL R161, RZ, 0x7fff8, P3 ;  /* 0x0007fff8ffa17807 */ /* 0x000fe40001800000 */
[----:B------:R-:W-:Y:S01]  /*16c0*/  LOP3.LUT R163, R163, 0x3, RZ, 0xc0, !PT ;  /* 0x00000003a3a37812 */ /* 0x000fe200078ec0ff */
[----:B------:R-:W-:Y:S01]  /*16d0*/  IMAD.IADD R169, R162, 0x1, R169 ;  /* 0x00000001a2a97824 */ /* 0x000fe200078e02a9 */
[----:B------:R-:W-:Y:S02]  /*16e0*/  SEL R165, RZ, 0x7fff8, P4 ;  /* 0x0007fff8ffa57807 */ /* 0x000fe40002000000 */
[----:B------:R-:W-:Y:S01]  /*16f0*/  IADD3 R160, R163, R161, R160 ;  /* 0x000000a1a3a07210 */ /* 0x000fe20007ffe0a0 */
[----:B------:R-:W-:Y:S01]  /*1700*/  VIADD R161, R164, 0x38 ;  /* 0x00000038a4a17836 */ /* 0x000fe20000000000 */
[----:B------:R-:W-:Y:S02]  /*1710*/  SEL R162, RZ, 0x4, P5 ;  /* 0x00000004ffa27807 */ /* 0x000fe40002800000 */
[----:B------:R-:W-:-:S02]  /*1720*/  LOP3.LUT R166, R166, 0x3, RZ, 0xc0, !PT ;  /* 0x00000003a6a67812 */ /* 0x000fc400078ec0ff */
[----:B------:R-:W-:Y:S02]  /*1730*/  ISETP.GE.AND P4, PT, R149, R161, PT ;  /* 0x000000a19500720c */ /* 0x000fe40003f86270 */
[----:B------:R-:W-:Y:S01]  /*1740*/  IADD3 R165, R166, R165, R162 ;  /* 0x000000a5a6a57210 */ /* 0x000fe20007ffe0a2 */
[----:B------:R-:W-:Y:S01]  /*1750*/  IMAD.SHL.U32 R162, R160, 0x100, RZ ;  /* 0x00000100a0a27824 */ /* 0x000fe200078e00ff */
[----:B------:R-:W-:Y:S01]  /*1760*/  ISETP.GE.AND P5, PT, R154, R161, PT ;  /* 0x000000a19a00720c */ /* 0x000fe20003fa6270 */
[----:B------:R-:W-:Y:S02]  /*1770*/  VIADD R160, R164, 0x8 ;  /* 0x00000008a4a07836 */ /* 0x000fe40000000000 */
[----:B------:R-:W-:Y:S01]  /*1780*/  IMAD.IADD R173, R168, 0x1, R173 ;  /* 0x00000001a8ad7824 */ /* 0x000fe200078e02ad */
[----:B------:R-:W-:Y:S01]  /*1790*/  SEL R168, RZ, 0x7fff8, P2 ;  /* 0x0007fff8ffa87807 */ /* 0x000fe20001000000 */
[----:B------:R-:W-:Y:S02]  /*17a0*/  WARPGROUP.DEPBAR.LE gsb0, 0x0 ;  /* 0x00008000000079c5 */ /* 0x000fe40000010000 */
[----:B------:R-:W-:Y:S01]  /*17b0*/  FMUL R84, R84, UR29 ;  /* 0x0000001d54547c20 */ /* 0x000fe20008400000 */
[----:B------:R-:W-:Y:S01]  /*17c0*/  FMUL R86, R86, UR29 ;  /* 0x0000001d56567c20 */ /* 0x000fe20008400000 */
[----:B------:R-:W-:Y:S01]  /*17d0*/  FMUL R163, R56, UR29 ;  /* 0x0000001d38a37c20 */ /* 0x000fe20008400000 */
[----:B------:R-:W-:-:S02]  /*17e0*/  FMUL R192, R57, UR29 ;  /* 0x0000001d39c07c20 */ /* 0x000fc40008400000 */
[----:B------:R-:W-:Y:S02]  /*17f0*/  FSEL R84, R84, -INF , P4 ;  /* 0xff80000054547808 */ /* 0x000fe40002000000 */
[----:B------:R-:W-:Y:S01]  /*1800*/  FSEL R56, R86, -INF , P5 ;  /* 0xff80000056387808 */ /* 0x000fe20002800000 */
[----:B------:R-:W-:Y:S01]  /*1810*/  FMUL R62, R62, UR29 ;  /* 0x0000001d3e3e7c20 */ /* 0x000fe20008400000 */
[CC--:B------:R-:W-:Y:S02]  /*1820*/  ISETP.GE.AND P4, PT, R149.reuse, R164.reuse, PT ;  /* 0x000000a49500720c */ /* 0x0c0fe40003f86270 */
[C---:B------:R-:W-:Y:S01]  /*1830*/  ISETP.GT.AND P5, PT, R149.reuse, R164, PT ;  /* 0x000000a49500720c */ /* 0x040fe20003fa4270 */
[----:B------:R-:W-:Y:S01]  /*1840*/  FMUL R194, R60, UR29 ;  /* 0x0000001d3cc27c20 */ /* 0x000fe20008400000 */
[----:B------:R-:W-:Y:S01]  /*1850*/  ISETP.GE.AND P2, PT, R149, R160, PT ;  /* 0x000000a09500720c */ /* 0x000fe20003f46270 */
[----:B------:R-:W-:Y:S01]  /*1860*/  VIADD R160, R164, 0x9 ;  /* 0x00000009a4a07836 */ /* 0x000fe20000000000 */
[----:B------:R-:W-:-:S02]  /*1870*/  FSEL R163, R163, -INF , P4 ;  /* 0xff800000a3a37808 */ /* 0x000fc40002000000 */
[----:B------:R-:W-:Y:S01]  /*1880*/  FSEL R192, R192, -INF , P5 ;  /* 0xff800000c0c07808 */ /* 0x000fe20002800000 */
[----:B------:R-:W-:Y:S01]  /*1890*/  FMUL R86, R58, UR29 ;  /* 0x0000001d3a567c20 */ /* 0x000fe20008400000 */
[----:B------:R-:W-:Y:S01]  /*18a0*/  FSEL R57, R62, -INF , P4 ;  /* 0xff8000003e397808 */ /* 0x000fe20002000000 */
[----:B------:R-:W-:Y:S01]  /*18b0*/  VIADD R62, R164, 0x10 ;  /* 0x00000010a43e7836 */ /* 0x000fe20000000000 */
[----:B------:R-:W-:Y:S01]  /*18c0*/  ISETP.GE.AND P4, PT, R154, R164, PT ;  /* 0x000000a49a00720c */ /* 0x000fe20003f86270 */
[----:B------:R-:W-:Y:S01]  /*18d0*/  FMUL R186, R61, UR29 ;  /* 0x0000001d3dba7c20 */ /* 0x000fe20008400000 */
[----:B------:R-:W-:Y:S01]  /*18e0*/  FMUL R188, R65, UR29 ;  /* 0x0000001d41bc7c20 */ /* 0x000fe20008400000 */
[----:B------:R-:W-:Y:S02]  /*18f0*/  ISETP.GE.AND P3, PT, R149, R160, PT ;  /* 0x000000a09500720c */ /* 0x000fe40003f66270 */
[----:B------:R-:W-:Y:S02]  /*1900*/  FSEL R194, R194, -INF , P2 ;  /* 0xff800000c2c27808 */ /* 0x000fe40001000000 */
[----:B------:R-:W-:-:S02]  /*1910*/  FMNMX R65, R163, R192, !PT ;  /* 0x000000c0a3417209 */ /* 0x000fc40007800000 */
[----:B------:R-:W-:Y:S01]  /*1920*/  ISETP.GE.AND P6, PT, R154, R160, PT ;  /* 0x000000a09a00720c */ /* 0x000fe20003fc6270 */
[----:B------:R-:W-:Y:S01]  /*1930*/  FMUL R160, R59, UR29 ;  /* 0x0000001d3ba07c20 */ /* 0x000fe20008400000 */
[----:B------:R-:W-:Y:S01]  /*1940*/  FSEL R59, R86, -INF , P4 ;  /* 0xff800000563b7808 */ /* 0x000fe20002000000 */
[----:B------:R-:W-:Y:S02]  /*1950*/  VIADD R176, R164, 0x11 ;  /* 0x00000011a4b07836 */ /* 0x000fe40000000000 */
[----:B------:R-:W-:Y:S01]  /*1960*/  FMUL R190, R64, UR29 ;  /* 0x0000001d40be7c20 */ /* 0x000fe20008400000 */
[C---:B------:R-:W-:Y:S02]  /*1970*/  ISETP.GE.AND P4, PT, R149.reuse, R62, PT ;  /* 0x0000003e9500720c */ /* 0x040fe40003f86270 */
[----:B------:R-:W-:Y:S02]  /*1980*/  FSEL R186, R186, -INF , P3 ;  /* 0xff800000baba7808 */ /* 0x000fe40001800000 */
[----:B------:R-:W-:Y:S01]  /*1990*/  FMNMX R65, R194, R65, !PT ;  /* 0x00000041c2417209 */ /* 0x000fe20007800000 */
[----:B------:R-:W-:Y:S01]  /*19a0*/  VIADD R183, R164, 0x18 ;  /* 0x00000018a4b77836 */ /* 0x000fe20000000000 */
[----:B------:R-:W-:-:S02]  /*19b0*/  ISETP.GE.AND P3, PT, R149, R176, PT ;  /* 0x000000b09500720c */ /* 0x000fc40003f66270 */
[----:B------:R-:W-:Y:S02]  /*19c0*/  FSEL R190, R190, -INF , P4 ;  /* 0xff800000bebe7808 */ /* 0x000fe40002000000 */
[----:B------:R-:W-:Y:S02]  /*19d0*/  FMNMX R65, R186, R65, !PT ;  /* 0x00000041ba417209 */ /* 0x000fe40007800000 */
[----:B------:R-:W-:Y:S01]  /*19e0*/  LOP3.LUT R169, R169, 0x3, RZ, 0xc0, !PT ;  /* 0x00000003a9a97812 */ /* 0x000fe200078ec0ff */
[----:B------:R-:W-:Y:S02]  /*19f0*/  VIADD R185, R164, 0x19 ;  /* 0x00000019a4b97836 */ /* 0x000fe40000000000 */
[----:B------:R-:W-:Y:S01]  /*1a00*/  FMUL R184, R68, UR29 ;  /* 0x0000001d44b87c20 */ /* 0x000fe20008400000 */
[----:B------:R-:W-:Y:S02]  /*1a10*/  ISETP.GE.AND P4, PT, R149, R183, PT ;  /* 0x000000b79500720c */ /* 0x000fe40003f86270 */
[----:B------:R-:W-:-:S02]  /*1a20*/  FSEL R188, R188, -INF , P3 ;  /* 0xff800000bcbc7808 */ /* 0x000fc40001800000 */
[----:B------:R-:W-:Y:S02]  /*1a30*/  FMNMX R65, R190, R65, !PT ;  /* 0x00000041be417209 */ /* 0x000fe40007800000 */
[----:B------:R-:W-:Y:S02]  /*1a40*/  LOP3.LUT R173, R173, 0x3, RZ, 0xc0, !PT ;  /* 0x00000003adad7812 */ /* 0x000fe400078ec0ff */
[----:B------:R-:W-:Y:S01]  /*1a50*/  IADD3 R167, R169, R168, R167 ;  /* 0x000000a8a9a77210 */ /* 0x000fe20007ffe0a7 */
[----:B------:R-:W-:Y:S02]  /*1a60*/  VIADD R182, R164, 0x20 ;  /* 0x00000020a4b67836 */ /* 0x000fe40000000000 */
[----:B------:R-:W-:Y:S01]  /*1a70*/  FMUL R180, R69, UR29 ;  /* 0x0000001d45b47c20 */ /* 0x000fe20008400000 */
[----:B------:R-:W-:Y:S02]  /*1a80*/  ISETP.GE.AND P3, PT, R149, R185, PT ;  /* 0x000000b99500720c */ /* 0x000fe40003f66270 */
[----:B------:R-:W-:-:S02]  /*1a90*/  FSEL R184, R184, -INF , P4 ;  /* 0xff800000b8b87808 */ /* 0x000fc40002000000 */
[----:B------:R-:W-:Y:S02]  /*1aa0*/  FMNMX R65, R188, R65, !PT ;  /* 0x00000041bc417209 */ /* 0x000fe40007800000 */
[----:B------:R-:W-:Y:S02]  /*1ab0*/  IADD3 R170, R173, R171, R170 ;  /* 0x000000abadaa7210 */ /* 0x000fe40007ffe0aa */
[----:B------:R-:W-:Y:S01]  /*1ac0*/  LOP3.LUT R167, R167, 0xf, RZ, 0xc0, !PT ;  /* 0x0000000fa7a77812 */ /* 0x000fe200078ec0ff */
[----:B------:R-:W-:Y:S02]  /*1ad0*/  VIADD R181, R164, 0x21 ;  /* 0x00000021a4b57836 */ /* 0x000fe40000000000 */
[----:B------:R-:W-:Y:S01]  /*1ae0*/  FMUL R178, R72, UR29 ;  /* 0x0000001d48b27c20 */ /* 0x000fe20008400000 */
[----:B------:R-:W-:Y:S02]  /*1af0*/  ISETP.GE.AND P4, PT, R149, R182, PT ;  /* 0x000000b69500720c */ /* 0x000fe40003f86270 */
[----:B------:R-:W-:-:S02]  /*1b00*/  FSEL R180, R180, -INF , P3 ;  /* 0xff800000b4b47808 */ /* 0x000fc40001800000 */
[----:B------:R-:W-:Y:S01]  /*1b10*/  FMNMX R65, R184, R65, !PT ;  /* 0x00000041b8417209 */ /* 0x000fe20007800000 */
[----:B------:R-:W-:Y:S02]  /*1b20*/  IMAD R167, R170, 0x10, R167 ;  /* 0x00000010aaa77824 */ /* 0x000fe400078e02a7 */
[----:B------:R-:W-:Y:S01]  /*1b30*/  FMUL R170, R73, UR29 ;  /* 0x0000001d49aa7c20 */ /* 0x000fe20008400000 */
[----:B------:R-:W-:Y:S01]  /*1b40*/  VIADD R179, R164, 0x28 ;  /* 0x00000028a4b37836 */ /* 0x000fe20000000000 */
[----:B------:R-:W-:Y:S02]  /*1b50*/  ISETP.GE.AND P3, PT, R149, R181, PT ;  /* 0x000000b59500720c */ /* 0x000fe40003f66270 */
[----:B------:R-:W-:Y:S02]  /*1b60*/  FSEL R178, R178, -INF , P4 ;  /* 0xff800000b2b27808 */ /* 0x000fe40002000000 */
[----:B------:R-:W-:Y:S01]  /*1b70*/  FMNMX R65, R180, R65, !PT ;  /* 0x00000041b4417209 */ /* 0x000fe20007800000 */
[----:B------:R-:W-:-:S02]  /*1b80*/  VIADD R177, R164, 0x29 ;  /* 0x00000029a4b17836 */ /* 0x000fc40000000000 */
[----:B------:R-:W-:Y:S01]  /*1b90*/  FMUL R166, R76, UR29 ;  /* 0x0000001d4ca67c20 */ /* 0x000fe20008400000 */
[----:B------:R-:W-:Y:S02]  /*1ba0*/  ISETP.GE.AND P4, PT, R149, R179, PT ;  /* 0x000000b39500720c */ /* 0x000fe40003f86270 */
[----:B------:R-:W-:Y:S02]  /*1bb0*/  FSEL R170, R170, -INF , P3 ;  /* 0xff800000aaaa7808 */ /* 0x000fe40001800000 */
[----:B------:R-:W-:Y:S01]  /*1bc0*/  FMNMX R65, R178, R65, !PT ;  /* 0x00000041b2417209 */ /* 0x000fe20007800000 */
[----:B------:R-:W-:Y:S02]  /*1bd0*/  VIADD R175, R164, 0x30 ;  /* 0x00000030a4af7836 */ /* 0x000fe40000000000 */
[----:B------:R-:W-:Y:S01]  /*1be0*/  FMUL R68, R77, UR29 ;  /* 0x0000001d4d447c20 */ /* 0x000fe20008400000 */
[----:B------:R-:W-:Y:S02]  /*1bf0*/  ISETP.GE.AND P3, PT, R149, R177, PT ;  /* 0x000000b19500720c */ /* 0x000fe40003f66270 */
[----:B------:R-:W-:-:S02]  /*1c00*/  FSEL R166, R166, -INF , P4 ;  /* 0xff800000a6a67808 */ /* 0x000fc40002000000 */
[----:B------:R-:W-:Y:S02]  /*1c10*/  FMNMX R65, R170, R65, !PT ;  /* 0x00000041aa417209 */ /* 0x000fe40007800000 */
[----:B------:R-:W-:Y:S01]  /*1c20*/  LOP3.LUT R162, R162, 0xf00, RZ, 0xe2, !PT ;  /* 0x00000f00a2a27812 */ /* 0x000fe200078ee2ff */
[----:B------:R-:W-:Y:S01]  /*1c30*/  VIADD R173, R164, 0x31 ;  /* 0x00000031a4ad7836 */ /* 0x000fe20000000000 */
[----:B------:R-:W-:Y:S01]  /*1c40*/  ISETP.GT.AND P5, PT, R154, R164, PT ;  /* 0x000000a49a00720c */ /* 0x000fe20003fa4270 */
[----:B------:R-:W-:Y:S01]  /*1c50*/  FMUL R72, R80, UR29 ;  /* 0x0000001d50487c20 */ /* 0x000fe20008400000 */
[----:B------:R-:W-:Y:S01]  /*1c60*/  ISETP.GE.AND P4, PT, R149, R175, PT ;  /* 0x000000af9500720c */ /* 0x000fe20003f86270 */
[----:B------:R-:W-:Y:S01]  /*1c70*/  VIADD R171, R164, 0x39 ;  /* 0x00000039a4ab7836 */ /* 0x000fe20000000000 */
[----:B------:R-:W-:Y:S02]  /*1c80*/  FSEL R68, R68, -INF , P3 ;  /* 0xff80000044447808 */ /* 0x000fe40001800000 */
[----:B------:R-:W-:Y:S01]  /*1c90*/  FMNMX R65, R166, R65, !PT ;  /* 0x00000041a6417209 */ /* 0x000fe20007800000 */
[----:B------:R-:W-:Y:S01]  /*1ca0*/  IMAD R162, R165, 0x1000, R162 ;  /* 0x00001000a5a27824 */ /* 0x000fe200078e02a2 */
[----:B------:R-:W-:Y:S01]  /*1cb0*/  LOP3.LUT R167, R167, 0xff, RZ, 0xc0, !PT ;  /* 0x000000ffa7a77812 */ /* 0x000fe200078ec0ff */
[----:B------:R-:W-:Y:S01]  /*1cc0*/  FMUL R76, R81, UR29 ;  /* 0x0000001d514c7c20 */ /* 0x000fe20008400000 */
[----:B------:R-:W-:-:S02]  /*1cd0*/  FSEL R60, R160, -INF , P5 ;  /* 0xff800000a03c7808 */ /* 0x000fc40002800000 */
[----:B------:R-:W-:Y:S01]  /*1ce0*/  ISETP.GE.AND P5, PT, R154, R62, PT ;  /* 0x0000003e9a00720c */ /* 0x000fe20003fa6270 */
[----:B------:R-:W-:Y:S01]  /*1cf0*/  FMUL R62, R85, UR29 ;  /* 0x0000001d553e7c20 */ /* 0x000fe20008400000 */
[C---:B------:R-:W-:Y:S02]  /*1d00*/  ISETP.GE.AND P3, PT, R149.reuse, R173, PT ;  /* 0x000000ad9500720c */ /* 0x040fe40003f66270 */
[----:B------:R-:W-:Y:S02]  /*1d10*/  FSEL R72, R72, -INF , P4 ;  /* 0xff80000048487808 */ /* 0x000fe40002000000 */
[----:B------:R-:W-:Y:S01]  /*1d20*/  FMNMX R65, R68, R65, !PT ;  /* 0x0000004144417209 */ /* 0x000fe20007800000 */
[----:B------:R-:W-:Y:S01]  /*1d30*/  IMAD.IADD R162, R162, 0x1, R167 ;  /* 0x00000001a2a27824 */ /* 0x000fe200078e02a7 */
[C---:B------:R-:W-:Y:S02]  /*1d40*/  LOP3.LUT R169, R164.reuse, 0x59, RZ, 0xfc, !PT ;  /* 0x00000059a4a97812 */ /* 0x040fe400078efcff */
[----:B------:R-:W-:Y:S01]  /*1d50*/  ISETP.GE.AND P4, PT, R149, R171, PT ;  /* 0x000000ab9500720c */ /* 0x000fe20003f86270 */
[----:B------:R-:W-:Y:S01]  /*1d60*/  FMUL R64, R37, UR29 ;  /* 0x0000001d25407c20 */ /* 0x000fe20008400000 */
[----:B------:R-:W-:-:S02]  /*1d70*/  LOP3.LUT R167, R164, 0x58, RZ, 0xfc, !PT ;  /* 0x00000058a4a77812 */ /* 0x000fc400078efcff */
[----:B------:R-:W-:Y:S02]  /*1d80*/  FSEL R76, R76, -INF , P3 ;  /* 0xff8000004c4c7808 */ /* 0x000fe40001800000 */
[----:B------:R-:W-:Y:S01]  /*1d90*/  FMNMX R65, R72, R65, !PT ;  /* 0x0000004148417209 */ /* 0x000fe20007800000 */
[----:B------:R-:W-:Y:S01]  /*1da0*/  FMUL R37, R36, UR29 ;  /* 0x0000001d24257c20 */ /* 0x000fe20008400000 */
[C---:B------:R-:W-:Y:S02]  /*1db0*/  ISETP.GE.AND P3, PT, R149.reuse, R169, PT ;  /* 0x000000a99500720c */ /* 0x040fe40003f66270 */
[----:B------:R-:W-:Y:S02]  /*1dc0*/  FSEL R62, R62, -INF , P4 ;  /* 0xff8000003e3e7808 */ /* 0x000fe40002000000 */
[----:B------:R-:W-:Y:S02]  /*1dd0*/  LOP3.LUT R161, R164, 0x48, RZ, 0xfc, !PT ;  /* 0x00000048a4a17812 */ /* 0x000fe400078efcff */
[----:B------:R-:W-:-:S02]  /*1de0*/  ISETP.GE.AND P4, PT, R149, R167, PT ;  /* 0x000000a79500720c */ /* 0x000fc40003f86270 */
[----:B------:R-:W-:Y:S02]  /*1df0*/  LOP3.LUT R61, R164, 0x40, RZ, 0xfc, !PT ;  /* 0x00000040a43d7812 */ /* 0x000fe400078efcff */
[----:B------:R-:W-:Y:S02]  /*1e00*/  FMNMX R65, R76, R65, !PT ;  /* 0x000000414c417209 */ /* 0x000fe40007800000 */
[----:B------:R-:W-:Y:S01]  /*1e10*/  FSEL R36, R64, -INF , P3 ;  /* 0xff80000040247808 */ /* 0x000fe20001800000 */
[----:B------:R-:W-:Y:S01]  /*1e20*/  FMUL R64, R28, UR29 ;  /* 0x0000001d1c407c20 */ /* 0x000fe20008400000 */
[----:B------:R-:W-:Y:S01]  /*1e30*/  LOP3.LUT R58, R162, 0xffff, RZ, 0xc0, !PT ;  /* 0x0000ffffa23a7812 */ /* 0x000fe200078ec0ff */
[----:B------:R-:W-:Y:S01]  /*1e40*/  FMUL R162, R24, UR29 ;  /* 0x0000001d18a27c20 */ /* 0x000fe20008400000 */
[----:B------:R-:W-:Y:S02]  /*1e50*/  ISETP.GE.AND P3, PT, R149, R161, PT ;  /* 0x000000a19500720c */ /* 0x000fe40003f66270 */
[----:B------:R-:W-:-:S02]  /*1e60*/  FSEL R37, R37, -INF , P4 ;  /* 0xff80000025257808 */ /* 0x000fc40002000000 */
[----:B------:R-:W-:Y:S02]  /*1e70*/  LOP3.LUT R165, R164, 0x41, RZ, 0xfc, !PT ;  /* 0x00000041a4a57812 */ /* 0x000fe400078efcff */
[----:B------:R-:W-:Y:S02]  /*1e80*/  ISETP.GE.AND P4, PT, R149, R61, PT ;  /* 0x0000003d9500720c */ /* 0x000fe40003f86270 */
[----:B------:R-:W-:Y:S01]  /*1e90*/  FMNMX R65, R84, R65, !PT ;  /* 0x0000004154417209 */ /* 0x000fe20007800000 */
[----:B------:R-:W-:Y:S01]  /*1ea0*/  FMUL R160, R25, UR29 ;  /* 0x0000001d19a07c20 */ /* 0x000fe20008400000 */
[----:B------:R-:W-:Y:S02]  /*1eb0*/  FSEL R64, R64, -INF , P3 ;  /* 0xff80000040407808 */ /* 0x000fe40001800000 */
[----:B------:R-:W-:Y:S02]  /*1ec0*/  SHF.R.U32.HI R86, RZ, 0xf, R58 ;  /* 0x0000000fff567819 */ /* 0x000fe4000001163a */
[----:B------:R-:W-:-:S02]  /*1ed0*/  ISETP.GE.AND P3, PT, R149, R165, PT ;  /* 0x000000a59500720c */ /* 0x000fc40003f66270 */
[----:B------:R-:W-:Y:S02]  /*1ee0*/  FSEL R162, R162, -INF , P4 ;  /* 0xff800000a2a27808 */ /* 0x000fe40002000000 */
[----:B------:R-:W-:Y:S02]  /*1ef0*/  FMNMX R65, R62, R65, !PT ;  /* 0x000000413e417209 */ /* 0x000fe40007800000 */
[----:B------:R-:W-:Y:S02]  /*1f00*/  LOP3.LUT R24, R164, 0x49, RZ, 0xfc, !PT ;  /* 0x00000049a4187812 */ /* 0x000fe400078efcff */
[----:B------:R-:W-:Y:S01]  /*1f10*/  LOP3.LUT P2, RZ, R86, 0x1, RZ, 0xc0, !PT ;  /* 0x0000000156ff7812 */ /* 0x000fe2000784c0ff */
[----:B------:R-:W-:Y:S01]  /*1f20*/  FMUL R86, R29, UR29 ;  /* 0x0000001d1d567c20 */ /* 0x000fe20008400000 */
[----:B------:R-:W-:Y:S02]  /*1f30*/  FSEL R160, R160, -INF , P3 ;  /* 0xff800000a0a07808 */ /* 0x000fe40001800000 */
[----:B------:R-:W-:-:S02]  /*1f40*/  FMNMX R65, R162, R65, !PT ;  /* 0x00000041a2417209 */ /* 0x000fc40007800000 */
[C---:B------:R-:W-:Y:S02]  /*1f50*/  ISETP.GE.AND P3, PT, R149.reuse, R24, PT ;  /* 0x000000189500720c */ /* 0x040fe40003f66270 */
[----:B------:R-:W-:Y:S02]  /*1f60*/  LOP3.LUT R25, R164, 0x50, RZ, 0xfc, !PT ;  /* 0x00000050a4197812 */ /* 0x000fe400078efcff */
[----:B------:R-:W-:Y:S01]  /*1f70*/  FMNMX R65, R160, R65, !PT ;  /* 0x00000041a0417209 */ /* 0x000fe20007800000 */
[----:B------:R-:W-:Y:S01]  /*1f80*/  FMUL R32, R32, UR29 ;  /* 0x0000001d20207c20 */ /* 0x000fe20008400000 */
[----:B------:R-:W-:Y:S02]  /*1f90*/  FSEL R86, R86, -INF , P3 ;  /* 0xff80000056567808 */ /* 0x000fe40001800000 */
[----:B------:R-:W-:Y:S02]  /*1fa0*/  ISETP.GE.AND P3, PT, R149, R25, PT ;  /* 0x000000199500720c */ /* 0x000fe40003f66270 */
[----:B------:R-:W-:-:S02]  /*1fb0*/  LOP3.LUT R28, R164, 0x51, RZ, 0xfc, !PT ;  /* 0x00000051a41c7812 */ /* 0x000fc400078efcff */
[----:B------:R-:W-:Y:S01]  /*1fc0*/  FMNMX R65, R64, R65, !PT ;  /* 0x0000004140417209 */ /* 0x000fe20007800000 */
[----:B------:R-:W-:Y:S01]  /*1fd0*/  FMUL R80, R33, UR29 ;  /* 0x0000001d21507c20 */ /* 0x000fe20008400000 */
[----:B------:R-:W-:Y:S02]  /*1fe0*/  FSEL R164, R32, -INF , P3 ;  /* 0xff80000020a47808 */ /* 0x000fe40001800000 */
[----:B------:R-:W-:Y:S02]  /*1ff0*/  ISETP.GE.AND P3, PT, R149, R28, PT ;  /* 0x0000001c9500720c */ /* 0x000fe40003f66270 */
[----:B------:R-:W-:Y:S02]  /*2000*/  FMNMX R65, R86, R65, !PT ;  /* 0x0000004156417209 */ /* 0x000fe40007800000 */
[----:B------:R-:W-:Y:S02]  /*2010*/  SHF.R.U32.HI R32, RZ, 0xb, R58 ;  /* 0x0000000bff207819 */ /* 0x000fe4000001163a */
[----:B------:R-:W-:-:S02]  /*2020*/  FSEL R80, R80, -INF , P3 ;  /* 0xff80000050507808 */ /* 0x000fc40001800000 */
[----:B------:R-:W-:Y:S02]  /*2030*/  FMNMX R65, R164, R65, !PT ;  /* 0x00000041a4417209 */ /* 0x000fe40007800000 */
[----:B------:R-:W-:Y:S02]  /*2040*/  SHF.R.U32.HI R29, RZ, 0xe, R58 ;  /* 0x0000000eff1d7819 */ /* 0x000fe4000001163a */
[----:B------:R-:W-:Y:S02]  /*2050*/  LOP3.LUT P3, RZ, R32, 0x1, RZ, 0xc0, !PT ;  /* 0x0000000120ff7812 */ /* 0x000fe4000786c0ff */
[----:B------:R-:W-:Y:S01]  /*2060*/  FMNMX R32, R80, R65, !PT ;  /* 0x0000004150207209 */ /* 0x000fe20007800000 */
[----:B------:R-:W-:Y:S01]  /*2070*/  FMUL R40, R40, UR29 ;  /* 0x0000001d28287c20 */ /* 0x000fe20008400000 */
[----:B------:R-:W-:Y:S02]  /*2080*/  LOP3.LUT P4, RZ, R29, 0x1, RZ, 0xc0, !PT ;  /* 0x000000011dff7812 */ /* 0x000fe4000788c0ff */
[----:B------:R-:W-:Y:S01]  /*2090*/  FMNMX R29, R37, R32, !PT ;  /* 0x00000020251d7209 */ /* 0x000fe20007800000 */
[----:B------:R-:W-:Y:S01]  /*20a0*/  FMUL R41, R41, UR29 ;  /* 0x0000001d29297c20 */ /* 0x000fe20008400000 */
[----:B------:R-:W-:-:S02]  /*20b0*/  FSEL R40, R40, -INF , !P2 ;  /* 0xff80000028287808 */ /* 0x000fc40005000000 */
[----:B------:R-:W-:Y:S01]  /*20c0*/  FMNMX R29, R36, R29, !PT ;  /* 0x0000001d241d7209 */ /* 0x000fe20007800000 */
[----:B------:R-:W-:Y:S01]  /*20d0*/  FMUL R168, R44, UR29 ;  /* 0x0000001d2ca87c20 */ /* 0x000fe20008400000 */
[--C-:B------:R-:W-:Y:S02]  /*20e0*/  SHF.R.U32.HI R33, RZ, 0xa, R58.reuse ;  /* 0x0000000aff217819 */ /* 0x100fe4000001163a */
[----:B------:R-:W-:Y:S02]  /*20f0*/  FSEL R44, R41, -INF , !P4 ;  /* 0xff800000292c7808 */ /* 0x000fe40006000000 */
[----:B------:R-:W-:Y:S02]  /*2100*/  FMNMX R29, R40, R29, !PT ;  /* 0x0000001d281d7209 */ /* 0x000fe40007800000 */
[----:B------:R-:W-:Y:S01]  /*2110*/  SHF.R.U32.HI R32, RZ, 0x7, R58 ;  /* 0x00000007ff207819 */ /* 0x000fe2000001163a */
[----:B------:R-:W-:Y:S01]  /*2120*/  FMUL R45, R45, UR29 ;  /* 0x0000001d2d2d7c20 */ /* 0x000fe20008400000 */
[----:B------:R-:W-:-:S02]  /*2130*/  LOP3.LUT P2, RZ, R33, 0x1, RZ, 0xc0, !PT ;  /* 0x0000000121ff7812 */ /* 0x000fc4000784c0ff */
[----:B------:R-:W-:Y:S02]  /*2140*/  FSEL R168, R168, -INF , !P3 ;  /* 0xff800000a8a87808 */ /* 0x000fe40005800000 */
[----:B------:R-:W-:Y:S02]  /*2150*/  FMNMX R29, R44, R29, !PT ;  /* 0x0000001d2c1d7209 */ /* 0x000fe40007800000 */
[----:B------:R-:W-:Y:S01]  /*2160*/  LOP3.LUT P4, RZ, R32, 0x1, RZ, 0xc0, !PT ;  /* 0x0000000120ff7812 */ /* 0x000fe2000788c0ff */
[----:B---3--:R-:W-:Y:S01]  /*2170*/  FMUL R172, R48, UR29 ;  /* 0x0000001d30ac7c20 */ /* 0x008fe20008400000 */
[----:B------:R-:W-:Y:S02]  /*2180*/  SHF.R.U32.HI R32, RZ, 0x6, R58 ;  /* 0x00000006ff207819 */ /* 0x000fe4000001163a */
[----:B------:R-:W-:Y:S02]  /*2190*/  FSEL R48, R45, -INF , !P2 ;  /* 0xff8000002d307808 */ /* 0x000fe40005000000 */
[----:B------:R-:W-:Y:S01]  /*21a0*/  FMNMX R29, R168, R29, !PT ;  /* 0x0000001da81d7209 */ /* 0x000fe20007800000 */
[----:B------:R-:W-:Y:S01]  /*21b0*/  FMUL R49, R49, UR29 ;  /* 0x0000001d31317c20 */ /* 0x000fe20008400000 */
[----:B------:R-:W-:-:S02]  /*21c0*/  LOP3.LUT P3, RZ, R32, 0x1, RZ, 0xc0, !PT ;  /* 0x0000000120ff7812 */ /* 0x000fc4000786c0ff */
[--C-:B------:R-:W-:Y:S02]  /*21d0*/  SHF.R.U32.HI R32, RZ, 0x3, R58.reuse ;  /* 0x00000003ff207819 */ /* 0x100fe4000001163a */
[----:B------:R-:W-:Y:S02]  /*21e0*/  FSEL R172, R172, -INF , !P4 ;  /* 0xff800000acac7808 */ /* 0x000fe40006000000 */
[----:B------:R-:W-:Y:S01]  /*21f0*/  FMNMX R29, R48, R29, !PT ;  /* 0x0000001d301d7209 */ /* 0x000fe20007800000 */
[----:B------:R-:W-:Y:S01]  /*2200*/  FMUL R174, R52, UR29 ;  /* 0x0000001d34ae7c20 */ /* 0x000fe20008400000 */
[----:B------:R-:W-:Y:S02]  /*2210*/  LOP3.LUT P2, RZ, R32, 0x1, RZ, 0xc0, !PT ;  /* 0x0000000120ff7812 */ /* 0x000fe4000784c0ff */
[----:B------:R-:W-:Y:S02]  /*2220*/  SHF.R.U32.HI R32, RZ, 0x2, R58 ;  /* 0x00000002ff207819 */ /* 0x000fe4000001163a */
[----:B------:R-:W-:-:S02]  /*2230*/  FSEL R52, R49, -INF , !P3 ;  /* 0xff80000031347808 */ /* 0x000fc40005800000 */
[----:B------:R-:W-:Y:S01]  /*2240*/  FMNMX R29, R172, R29, !PT ;  /* 0x0000001dac1d7209 */ /* 0x000fe20007800000 */
[----:B------:R-:W-:Y:S01]  /*2250*/  FMUL R53, R53, UR29 ;  /* 0x0000001d35357c20 */ /* 0x000fe20008400000 */
[----:B------:R-:W-:Y:S02]  /*2260*/  LOP3.LUT P3, RZ, R32, 0x1, RZ, 0xc0, !PT ;  /* 0x0000000120ff7812 */ /* 0x000fe4000786c0ff */
[----:B------:R-:W-:Y:S02]  /*2270*/  FSEL R174, R174, -INF , !P2 ;  /* 0xff800000aeae7808 */ /* 0x000fe40005000000 */
[----:B------:R-:W-:Y:S02]  /*2280*/  FMNMX R29, R52, R29, !PT ;  /* 0x0000001d341d7209 */ /* 0x000fe40007800000 */
[----:B------:R-:W-:Y:S02]  /*2290*/  ISETP.GE.AND P4, PT, R154, R176, PT ;  /* 0x000000b09a00720c */ /* 0x000fe40003f86270 */
[----:B------:R-:W-:-:S02]  /*22a0*/  FSEL R176, R53, -INF , !P3 ;  /* 0xff80000035b07808 */ /* 0x000fc40005800000 */
[----:B------:R-:W-:-:S04]  /*22b0*/  FMNMX R29, R174, R29, !PT ;  /* 0x0000001dae1d7209 */ /* 0x000fc80007800000 */
[----:B------:R-:W-:-:S05]  /*22c0*/  FMNMX R29, R176, R29, !PT ;  /* 0x0000001db01d7209 */ /* 0x000fca0007800000 */
[----:B------:R-:W0:Y:S01]  /*22d0*/  SHFL.BFLY PT, R32, R29, 0x2, 0x1f ;  /* 0x0c401f001d207f89 */ /* 0x000e2200000e0000 */
[----:B------:R-:W-:Y:S01]  /*22e0*/  FMUL R41, R63, UR29 ;  /* 0x0000001d3f297c20 */ /* 0x000fe20008400000 */
[----:B------:R-:W-:Y:S01]  /*22f0*/  FMUL R69, R74, UR29 ;  /* 0x0000001d4a457c20 */ /* 0x000fe20008400000 */
[----:B------:R-:W-:-:S03]  /*2300*/  FMUL R49, R67, UR29 ;  /* 0x0000001d43317c20 */ /* 0x000fc60008400000 */
[----:B------:R-:W-:Y:S02]  /*2310*/  FSEL R41, R41, -INF , P6 ;  /* 0xff80000029297808 */ /* 0x000fe40003000000 */
[----:B------:R-:W-:Y:S01]  /*2320*/  ISETP.GE.AND P6, PT, R154, R182, PT ;  /* 0x000000b69a00720c */ /* 0x000fe20003fc6270 */
[----:B------:R-:W-:Y:S01]  /*2330*/  FMUL R67, R71, UR29 ;  /* 0x0000001d47437c20 */ /* 0x000fe20008400000 */
[----:B------:R-:W-:Y:S01]  /*2340*/  FMUL R71, R78, UR29 ;  /* 0x0000001d4e477c20 */ /* 0x000fe20008400000 */
[----:B------:R-:W-:Y:S01]  /*2350*/  FMUL R78, R83, UR29 ;  /* 0x0000001d534e7c20 */ /* 0x000fe20008400000 */
[----:B------:R-:W-:Y:S02]  /*2360*/  FSEL R69, R69, -INF , P6 ;  /* 0xff80000045457808 */ /* 0x000fe40003000000 */
[----:B------:R-:W-:Y:S01]  /*2370*/  ISETP.GE.AND P6, PT, R154, R173, PT ;  /* 0x000000ad9a00720c */ /* 0x000fe20003fc6270 */
[----:B------:R-:W-:-:S03]  /*2380*/  FMUL R45, R66, UR29 ;  /* 0x0000001d422d7c20 */ /* 0x000fc60008400000 */
[----:B------:R-:W-:Y:S02]  /*2390*/  FSEL R78, R78, -INF , P6 ;  /* 0xff8000004e4e7808 */ /* 0x000fe40003000000 */
[----:B------:R-:W-:Y:S02]  /*23a0*/  ISETP.GE.AND P6, PT, R154, R25, PT ;  /* 0x000000199a00720c */ /* 0x000fe40003fc6270 */
[----:B0-----:R-:W-:Y:S01]  /*23b0*/  FMNMX R32, R29, R32, !PT ;  /* 0x000000201d207209 */ /* 0x001fe20007800000 */
[----:B------:R-:W-:Y:S01]  /*23c0*/  FMUL R53, R70, UR29 ;  /* 0x0000001d46357c20 */ /* 0x000fe20008400000 */
[----:B------:R-:W-:-:S03]  /*23d0*/  FSEL R49, R49, -INF , P4 ;  /* 0xff80000031317808 */ /* 0x000fc60002000000 */
[----:B------:R-:W0:Y:S01]  /*23e0*/  SHFL.BFLY PT, R25, R32, 0x1, 0x1f ;  /* 0x0c201f0020197f89 */ /* 0x000e2200000e0000 */
[C---:B------:R-:W-:Y:S01]  /*23f0*/  ISETP.GE.AND P4, PT, R154.reuse, R179, PT ;  /* 0x000000b39a00720c */ /* 0x040fe20003f86270 */
[----:B------:R-:W-:Y:S01]  /*2400*/  FMUL R70, R75, UR29 ;  /* 0x0000001d4b467c20 */ /* 0x000fe20008400000 */
[----:B------:R-:W-:Y:S02]  /*2410*/  FSEL R45, R45, -INF , P5 ;  /* 0xff8000002d2d7808 */ /* 0x000fe40002800000 */
[C---:B------:R-:W-:Y:S01]  /*2420*/  ISETP.GE.AND P5, PT, R154.reuse, R181, PT ;  /* 0x000000b59a00720c */ /* 0x040fe20003fa6270 */
[----:B------:R-:W-:Y:S01]  /*2430*/  FMUL R39, R39, UR29 ;  /* 0x0000001d27277c20 */ /* 0x000fe20008400000 */
[----:B------:R-:W-:Y:S01]  /*2440*/  FSEL R71, R71, -INF , P4 ;  /* 0xff80000047477808 */ /* 0x000fe20002000000 */
[----:B------:R-:W-:Y:S01]  /*2450*/  FMUL R87, R87, UR29 ;  /* 0x0000001d57577c20 */ /* 0x000fe20008400000 */
[C---:B------:R-:W-:Y:S02]  /*2460*/  ISETP.GE.AND P4, PT, R154.reuse, R169, PT ;  /* 0x000000a99a00720c */ /* 0x040fe40003f86270 */
[----:B------:R-:W-:-:S02]  /*2470*/  ISETP.GE.AND P2, PT, R154, R185, PT ;  /* 0x000000b99a00720c */ /* 0x000fc40003f46270 */
[----:B------:R-:W-:Y:S02]  /*2480*/  FSEL R70, R70, -INF , P5 ;  /* 0xff80000046467808 */ /* 0x000fe40002800000 */
[----:B------:R-:W-:Y:S01]  /*2490*/  ISETP.GE.AND P5, PT, R154, R171, PT ;  /* 0x000000ab9a00720c */ /* 0x000fe20003fa6270 */
[----:B------:R-:W-:Y:S01]  /*24a0*/  FMUL R77, R82, UR29 ;  /* 0x0000001d524d7c20 */ /* 0x000fe20008400000 */
[----:B------:R-:W-:Y:S01]  /*24b0*/  FSEL R39, R39, -INF , P4 ;  /* 0xff80000027277808 */ /* 0x000fe20002000000 */
[----:B------:R-:W-:Y:S01]  /*24c0*/  FMUL R81, R38, UR29 ;  /* 0x0000001d26517c20 */ /* 0x000fe20008400000 */
[C---:B------:R-:W-:Y:S02]  /*24d0*/  ISETP.GE.AND P3, PT, R154.reuse, R183, PT ;  /* 0x000000b79a00720c */ /* 0x040fe40003f66270 */
[----:B------:R-:W-:Y:S02]  /*24e0*/  FSEL R67, R67, -INF , P2 ;  /* 0xff80000043437808 */ /* 0x000fe40001000000 */
[----:B------:R-:W-:Y:S01]  /*24f0*/  ISETP.GE.AND P4, PT, R154, R161, PT ;  /* 0x000000a19a00720c */ /* 0x000fe20003f86270 */
[----:B------:R-:W-:Y:S01]  /*2500*/  FMUL R161, R34, UR29 ;  /* 0x0000001d22a17c20 */ /* 0x000fe20008400000 */
[----:B------:R-:W-:-:S02]  /*2510*/  ISETP.GE.AND P2, PT, R154, R175, PT ;  /* 0x000000af9a00720c */ /* 0x000fc40003f46270 */
[----:B------:R-:W-:Y:S02]  /*2520*/  FSEL R38, R87, -INF , P5 ;  /* 0xff80000057267808 */ /* 0x000fe40002800000 */
[----:B------:R-:W-:Y:S01]  /*2530*/  ISETP.GE.AND P5, PT, R154, R24, PT ;  /* 0x000000189a00720c */ /* 0x000fe20003fa6270 */
[----:B------:R-:W-:Y:S01]  /*2540*/  FMUL R73, R79, UR29 ;  /* 0x0000001d4f497c20 */ /* 0x000fe20008400000 */
[----:B------:R-:W-:Y:S01]  /*2550*/  SHF.R.U32.HI R24, RZ, 0xd, R58 ;  /* 0x0000000dff187819 */ /* 0x000fe2000001163a */
[----:B------:R-:W-:Y:S01]  /*2560*/  FMUL R83, R35, UR29 ;  /* 0x0000001d23537c20 */ /* 0x000fe20008400000 */
[----:B------:R-:W-:Y:S01]  /*2570*/  FSEL R53, R53, -INF , P3 ;  /* 0xff80000035357808 */ /* 0x000fe20001800000 */
[----:B------:R-:W-:Y:S01]  /*2580*/  FMUL R85, R30, UR29 ;  /* 0x0000001d1e557c20 */ /* 0x000fe20008400000 */
[C---:B------:R-:W-:Y:S02]  /*2590*/  ISETP.GE.AND P3, PT, R154.reuse, R177, PT ;  /* 0x000000b19a00720c */ /* 0x040fe40003f66270 */
[----:B------:R-:W-:Y:S01]  /*25a0*/  FSEL R77, R77, -INF , P2 ;  /* 0xff8000004d4d7808 */ /* 0x000fe20001000000 */
[----:B------:R-:W-:Y:S01]  /*25b0*/  IMAD.WIDE R34, R151, 0x2, R114 ;  /* 0x0000000297227825 */ /* 0x000fe200078e0272 */
[----:B------:R-:W-:-:S02]  /*25c0*/  ISETP.GE.AND P2, PT, R154, R28, PT ;  /* 0x0000001c9a00720c */ /* 0x000fc40003f46270 */
[----:B------:R-:W-:Y:S02]  /*25d0*/  FSEL R161, R161, -INF , P6 ;  /* 0xff800000a1a17808 */ /* 0x000fe40003000000 */
[----:B------:R-:W-:Y:S01]  /*25e0*/  LOP3.LUT P6, RZ, R24, 0x1, RZ, 0xc0, !PT ;  /* 0x0000000118ff7812 */ /* 0x000fe200078cc0ff */
[----:B------:R1:W2:Y:S01]  /*25f0*/  LDG.E.U16 R171, desc[UR26][R34.64] ;  /* 0x0000001a22ab7981 */ /* 0x0002a2000c1e1500 */
[----:B------:R-:W-:Y:S02]  /*2600*/  SHF.R.U32.HI R24, RZ, 0x9, R58 ;  /* 0x00000009ff187819 */ /* 0x000fe4000001163a */
[----:B------:R-:W-:Y:S02]  /*2610*/  FSEL R73, R73, -INF , P3 ;  /* 0xff80000049497808 */ /* 0x000fe40001800000 */
[----:B------:R-:W-:Y:S02]  /*2620*/  ISETP.GE.AND P3, PT, R154, R167, PT ;  /* 0x000000a79a00720c */ /* 0x000fe40003f66270 */
[----:B------:R-:W-:-:S02]  /*2630*/  FSEL R83, R83, -INF , P2 ;  /* 0xff80000053537808 */ /* 0x000fc40001000000 */
[----:B------:R-:W-:Y:S02]  /*2640*/  ISETP.GE.AND P2, PT, R154, R61, PT ;  /* 0x0000003d9a00720c */ /* 0x000fe40003f46270 */
[----:B------:R-:W-:Y:S02]  /*2650*/  FSEL R85, R85, -INF , P4 ;  /* 0xff80000055557808 */ /* 0x000fe40002000000 */
[----:B------:R-:W-:Y:S02]  /*2660*/  LOP3.LUT P4, RZ, R24, 0x1, RZ, 0xc0, !PT ;  /* 0x0000000118ff7812 */ /* 0x000fe4000788c0ff */
[----:B0-----:R-:W-:Y:S01]  /*2670*/  FMNMX R61, R32, R25, !PT ;  /* 0x00000019203d7209 */ /* 0x001fe20007800000 */
[----:B------:R-:W-:Y:S01]  /*2680*/  IMAD.WIDE R24, R151, 0x2, R110 ;  /* 0x0000000297187825 */ /* 0x000fe200078e026e */
[----:B-1----:R-:W-:Y:S02]  /*2690*/  FMNMX R34, R59, R60, !PT ;  /* 0x0000003c3b227209 */ /* 0x002fe40007800000 */
[----:B------:R-:W-:Y:S01]  /*26a0*/  FSEL R81, R81, -INF , P3 ;  /* 0xff80000051517808 */ /* 0x000fe20001800000 */
[----:B------:R-:W-:Y:S01]  /*26b0*/  FMUL R167, R26, UR29 ;  /* 0x0000001d1aa77c20 */ /* 0x000fe20008400000 */
[----:B------:R-:W-:Y:S01]  /*26c0*/  ISETP.GE.AND P3, PT, R154, R165, PT ;  /* 0x000000a59a00720c */ /* 0x000fe20003f66270 */
[----:B------:R-:W-:Y:S01]  /*26d0*/  FMUL R165, R27, UR29 ;  /* 0x0000001d1ba57c20 */ /* 0x000fe20008400000 */
[----:B------:R-:W-:Y:S01]  /*26e0*/  FMNMX R82, R57, R34, !PT ;  /* 0x0000002239527209 */ /* 0x000fe20007800000 */
[----:B------:R0:W3:Y:S01]  /*26f0*/  LDG.E.U16 R169, desc[UR26][R24.64] ;  /* 0x0000001a18a97981 */ /* 0x0000e2000c1e1500 */
[----:B------:R-:W-:-:S02]  /*2700*/  SHF.R.U32.HI R27, RZ, 0x8, R58 ;  /* 0x00000008ff1b7819 */ /* 0x000fc4000001163a */
[----:B------:R-:W-:Y:S01]  /*2710*/  SHF.R.U32.HI R26, RZ, 0x5, R58 ;  /* 0x00000005ff1a7819 */ /* 0x000fe2000001163a */
[----:B------:R-:W-:Y:S01]  /*2720*/  FMUL R87, R31, UR29 ;  /* 0x0000001d1f577c20 */ /* 0x000fe20008400000 */
[----:B------:R-:W-:Y:S02]  /*2730*/  FSEL R165, R165, -INF , P3 ;  /* 0xff800000a5a57808 */ /* 0x000fe40001800000 */
[----:B------:R-:W-:Y:S01]  /*2740*/  FSEL R167, R167, -INF , P2 ;  /* 0xff800000a7a77808 */ /* 0x000fe20001000000 */
[----:B0-----:R-:W-:Y:S01]  /*2750*/  IMAD.WIDE R24, R151, 0x2, R118 ;  /* 0x0000000297187825 */ /* 0x001fe200078e0276 */
[----:B------:R-:W-:Y:S02]  /*2760*/  FMNMX R82, R41, R82, !PT ;  /* 0x0000005229527209 */ /* 0x000fe40007800000 */
[----:B------:R-:W-:Y:S02]  /*2770*/  SHF.R.U32.HI R28, RZ, 0xc, R58 ;  /* 0x0000000cff1c7819 */ /* 0x000fe4000001163a */
[----:B------:R-:W-:Y:S01]  /*2780*/  LOP3.LUT P3, RZ, R27, 0x1, RZ, 0xc0, !PT ;  /* 0x000000011bff7812 */ /* 0x000fe2000786c0ff */
[----:B------:R0:W4:Y:S01]  /*2790*/  LDG.E.U16 R177, desc[UR26][R24.64] ;  /* 0x0000001a18b17981 */ /* 0x000122000c1e1500 */
[----:B------:R-:W-:-:S02]  /*27a0*/  FMNMX R61, R61, R4, !PT ;  /* 0x000000043d3d7209 */ /* 0x000fc40007800000 */
[----:B------:R-:W-:Y:S01]  /*27b0*/  LOP3.LUT P2, RZ, R26, 0x1, RZ, 0xc0, !PT ;  /* 0x000000011aff7812 */ /* 0x000fe2000784c0ff */
[----:B------:R-:W-:Y:S01]  /*27c0*/  IMAD.WIDE R26, R151, 0x2, R120 ;  /* 0x00000002971a7825 */ /* 0x000fe200078e0278 */
[----:B------:R-:W-:-:S03]  /*27d0*/  FSEL R87, R87, -INF , P5 ;  /* 0xff80000057577808 */ /* 0x000fc60002800000 */
[----:B------:R-:W-:Y:S01]  /*27e0*/  FADD R74, R186, -R61 ;  /* 0x8000003dba4a7221 */ /* 0x000fe20000000000 */
[----:B------:R-:W-:Y:S01]  /*27f0*/  LOP3.LUT P5, RZ, R28, 0x1, RZ, 0xc0, !PT ;  /* 0x000000011cff7812 */ /* 0x000fe200078ac0ff */
[----:B------:R-:W-:Y:S01]  /*2800*/  IMAD.WIDE R28, R151, 0x2, R122 ;  /* 0x00000002971c7825 */ /* 0x000fe200078e027a */
[----:B------:R1:W5:Y:S01]  /*2810*/  LDG.E.U16 R186, desc[UR26][R26.64] ;  /* 0x0000001a1aba7981 */ /* 0x000362000c1e1500 */
[----:B0-----:R-:W-:-:S03]  /*2820*/  FMNMX R24, R45, R82, !PT ;  /* 0x000000522d187209 */ /* 0x001fc60007800000 */
[----:B------:R0:W2:Y:S01]  /*2830*/  LDG.E.U16 R179, desc[UR26][R28.64] ;  /* 0x0000001a1cb37981 */ /* 0x0000a2000c1e1500 */
[----:B-1----:R-:W-:Y:S01]  /*2840*/  FMNMX R26, R49, R24, !PT ;  /* 0x00000018311a7209 */ /* 0x002fe20007800000 */
[----:B------:R-:W-:-:S03]  /*2850*/  IMAD.WIDE R32, R151, 0x2, R116 ;  /* 0x0000000297207825 */ /* 0x000fc600078e0274 */
[----:B0-----:R-:W-:Y:S01]  /*2860*/  FMNMX R28, R53, R26, !PT ;  /* 0x0000001a351c7209 */ /* 0x001fe20007800000 */
[----:B------:R-:W-:Y:S01]  /*2870*/  IMAD.WIDE R182, R151, 0x2, R112 ;  /* 0x0000000297b67825 */ /* 0x000fe200078e0270 */
[----:B------:R0:W2:Y:S02]  /*2880*/  LDG.E.U16 R173, desc[UR26][R32.64] ;  /* 0x0000001a20ad7981 */ /* 0x0000a4000c1e1500 */
[----:B------:R-:W-:Y:S01]  /*2890*/  FMNMX R28, R67, R28, !PT ;  /* 0x0000001c431c7209 */ /* 0x000fe20007800000 */
[----:B------:R-:W-:Y:S02]  /*28a0*/  IMAD.WIDE R30, R151, 0x2, R124 ;  /* 0x00000002971e7825 */ /* 0x000fe400078e027c */
[----:B------:R-:W5:Y:S01]  /*28b0*/  LDG.E.U16 R182, desc[UR26][R182.64] ;  /* 0x0000001ab6b67981 */ /* 0x000f62000c1e1500 */
[----:B------:R-:W-:Y:S01]  /*28c0*/  FMNMX R29, R69, R28, !PT ;  /* 0x0000001c451d7209 */ /* 0x000fe20007800000 */
[C---:B0-----:R-:W-:Y:S02]  /*28d0*/  IMAD.WIDE R32, R151.reuse, 0x2, R126 ;  /* 0x0000000297207825 */ /* 0x041fe400078e027e */
[----:B------:R0:W2:Y:S02]  /*28e0*/  LDG.E.U16 R183, desc[UR26][R30.64] ;  /* 0x0000001a1eb77981 */ /* 0x0000a4000c1e1500 */
[----:B------:R-:W-:-:S02]  /*28f0*/  IMAD.WIDE R34, R151, 0x2, R128 ;  /* 0x0000000297227825 */ /* 0x000fc400078e0280 */
[----:B------:R1:W5:Y:S02]  /*2900*/  LDG.E.U16 R33, desc[UR26][R32.64] ;  /* 0x0000001a20217981 */ /* 0x000364000c1e1500 */
[----:B------:R-:W-:-:S04]  /*2910*/  IMAD.WIDE R24, R151, 0x2, R130 ;  /* 0x0000000297187825 */ /* 0x000fc800078e0282 */
[----:B------:R-:W-:Y:S01]  /*2920*/  FADD R180, R180, -R61 ;  /* 0x8000003db4b47221 */ /* 0x000fe20000000000 */
[----:B------:R-:W2:Y:S01]  /*2930*/  LDG.E.U16 R34, desc[UR26][R34.64] ;  /* 0x0000001a22227981 */ /* 0x000ea2000c1e1500 */
[----:B0-----:R-:W-:-:S04]  /*2940*/  FMNMX R30, R70, R29, !PT ;  /* 0x0000001d461e7209 */ /* 0x001fc80007800000 */
[----:B-1----:R-:W-:Y:S01]  /*2950*/  FMNMX R32, R71, R30, !PT ;  /* 0x0000001e47207209 */ /* 0x002fe20007800000 */
[----:B------:R-:W-:-:S03]  /*2960*/  IMAD.WIDE R26, R151, 0x2, R132 ;  /* 0x00000002971a7825 */ /* 0x000fc600078e0284 */
[----:B------:R-:W-:Y:S01]  /*2970*/  FMNMX R32, R73, R32, !PT ;  /* 0x0000002049207209 */ /* 0x000fe20007800000 */
[----:B------:R0:W2:Y:S01]  /*2980*/  LDG.E.U16 R35, desc[UR26][R24.64] ;  /* 0x0000001a18237981 */ /* 0x0000a2000c1e1500 */
[--C-:B------:R-:W-:Y:S01]  /*2990*/  FADD R163, R163, -R61.reuse ;  /* 0x8000003da3a37221 */ /* 0x100fe20000000000 */
[----:B------:R-:W-:Y:S01]  /*29a0*/  FADD R31, R178, -R61 ;  /* 0x8000003db21f7221 */ /* 0x000fe20000000000 */
[----:B------:R-:W-:Y:S01]  /*29b0*/  FMUL R180, R180, 1.4426950216293334961 ;  /* 0x3fb8aa3bb4b47820 */ /* 0x000fe20000400000 */
[----:B------:R1:W2:Y:S01]  /*29c0*/  LDG.E.U16 R191, desc[UR26][R26.64] ;  /* 0x0000001a1abf7981 */ /* 0x0002a2000c1e1500 */
[----:B------:R-:W-:Y:S01]  /*29d0*/  FMUL R63, R163, 1.4426950216293334961 ;  /* 0x3fb8aa3ba33f7820 */ /* 0x000fe20000400000 */
[----:B0-----:R-:W-:Y:S01]  /*29e0*/  FMNMX R25, R77, R32, !PT ;  /* 0x000000204d197209 */ /* 0x001fe20007800000 */
[----:B------:R-:W-:-:S04]  /*29f0*/  IMAD.WIDE R28, R151, 0x2, R134 ;  /* 0x00000002971c7825 */ /* 0x000fc800078e0286 */
[----:B------:R-:W-:Y:S01]  /*2a00*/  FMUL R163, R31, 1.4426950216293334961 ;  /* 0x3fb8aa3b1fa37820 */ /* 0x000fe20000400000 */
[----:B-1----:R-:W-:Y:S01]  /*2a10*/  FADD R26, R166, -R61 ;  /* 0x8000003da61a7221 */ /* 0x002fe20000000000 */
[----:B------:R-:W-:Y:S01]  /*2a20*/  FMNMX R27, R78, R25, !PT ;  /* 0x000000194e1b7209 */ /* 0x000fe20007800000 */
[----:B------:R0:W-:Y:S01]  /*2a30*/  MUFU.EX2 R178, R180 ;  /* 0x000000b400b27308 */ /* 0x0001e20000000800 */
[C---:B------:R-:W-:Y:S01]  /*2a40*/  IMAD.WIDE R30, R151.reuse, 0x2, R136 ;  /* 0x00000002971e7825 */ /* 0x040fe200078e0288 */
[----:B------:R1:W2:Y:S01]  /*2a50*/  LDG.E.U16 R29, desc[UR26][R28.64] ;  /* 0x0000001a1c1d7981 */ /* 0x0002a2000c1e1500 */
[----:B------:R-:W-:Y:S02]  /*2a60*/  FMNMX R175, R56, R27, !PT ;  /* 0x0000001b38af7209 */ /* 0x000fe40007800000 */
[C---:B------:R-:W-:Y:S02]  /*2a70*/  IMAD.WIDE R24, R151.reuse, 0x2, R138 ;  /* 0x0000000297187825 */ /* 0x040fe400078e028a */
[----:B------:R1:W2:Y:S02]  /*2a80*/  LDG.E.U16 R30, desc[UR26][R30.64] ;  /* 0x0000001a1e1e7981 */ /* 0x0002a4000c1e1500 */
[----:B0-----:R-:W-:Y:S01]  /*2a90*/  FMUL R180, R26, 1.4426950216293334961 ;  /* 0x3fb8aa3b1ab47820 */ /* 0x001fe20000400000 */
[----:B------:R-:W-:Y:S01]  /*2aa0*/  IMAD.WIDE R26, R151, 0x2, R140 ;  /* 0x00000002971a7825 */ /* 0x000fe200078e028c */
[----:B------:R0:W2:Y:S05]  /*2ab0*/  LDG.E.U16 R25, desc[UR26][R24.64] ;  /* 0x0000001a18197981 */ /* 0x0000aa000c1e1500 */
[----:B------:R0:W2:Y:S01]  /*2ac0*/  LDG.E.U16 R27, desc[UR26][R26.64] ;  /* 0x0000001a1a1b7981 */ /* 0x0000a2000c1e1500 */
[----:B-1----:R-:W-:Y:S01]  /*2ad0*/  FMNMX R28, R38, R175, !PT ;  /* 0x000000af261c7209 */ /* 0x002fe20007800000 */
[--C-:B------:R-:W-:Y:S01]  /*2ae0*/  FADD R32, R68, -R61.reuse ;  /* 0x8000003d44207221 */ /* 0x100fe20000000000 */
[----:B------:R-:W-:Y:S01]  /*2af0*/  FMUL R42, R42, UR29 ;  /* 0x0000001d2a2a7c20 */ /* 0x000fe20008400000 */
[----:B------:R-:W-:Y:S01]  /*2b00*/  FMUL R43, R43, UR29 ;  /* 0x0000001d2b2b7c20 */ /* 0x000fe20008400000 */
[----:B------:R-:W-:Y:S01]  /*2b10*/  FMNMX R28, R167, R28, !PT ;  /* 0x0000001ca71c7209 */ /* 0x000fe20007800000 */
[----:B------:R-:W-:Y:S01]  /*2b20*/  FMUL R175, R32, 1.4426950216293334961 ;  /* 0x3fb8aa3b20af7820 */ /* 0x000fe20000400000 */
[----:B------:R-:W-:Y:S01]  /*2b30*/  FMUL R31, R46, UR29 ;  /* 0x0000001d2e1f7c20 */ /* 0x000fe20008400000 */
[----:B------:R-:W-:Y:S01]  /*2b40*/  FMUL R51, R51, UR29 ;  /* 0x0000001d33337c20 */ /* 0x000fe20008400000 */
[----:B------:R-:W-:Y:S01]  /*2b50*/  FMNMX R32, R165, R28, !PT ;  /* 0x0000001ca5207209 */ /* 0x000fe20007800000 */
[----:B------:R-:W-:Y:S01]  /*2b60*/  FMUL R54, R54, UR29 ;  /* 0x0000001d36367c20 */ /* 0x000fe20008400000 */
[----:B------:R-:W-:Y:S01]  /*2b70*/  FMUL R207, R55, UR29 ;  /* 0x0000001d37cf7c20 */ /* 0x000fe20008400000 */
[--C-:B------:R-:W-:Y:S01]  /*2b80*/  FADD R37, R37, -R61.reuse ;  /* 0x8000003d25257221 */ /* 0x100fe20000000000 */
[----:B------:R-:W-:Y:S01]  /*2b90*/  FMNMX R32, R85, R32, !PT ;  /* 0x0000002055207209 */ /* 0x000fe20007800000 */
[----:B------:R-:W-:Y:S01]  /*2ba0*/  FADD R80, R80, -R61 ;  /* 0x8000003d50507221 */ /* 0x000fe20000000000 */
[----:B------:R-:W-:Y:S02]  /*2bb0*/  BAR.SYNC.DEFER_BLOCKING 0x0 ;  /* 0x0000000000007b1d */ /* 0x000fe40000010000 */
[----:B------:R-:W-:-:S04]  /*2bc0*/  FMNMX R32, R87, R32, !PT ;  /* 0x0000002057207209 */ /* 0x000fc80007800000 */
[----:B------:R-:W-:-:S04]  /*2bd0*/  FMNMX R32, R161, R32, !PT ;  /* 0x00000020a1207209 */ /* 0x000fc80007800000 */
[----:B------:R-:W-:-:S04]  /*2be0*/  FMNMX R32, R83, R32, !PT ;  /* 0x0000002053207209 */ /* 0x000fc80007800000 */
[----:B------:R-:W-:Y:S02]  /*2bf0*/  FMNMX R32, R81, R32, !PT ;  /* 0x0000002051207209 */ /* 0x000fe40007800000 */
[----:B0-----:R-:W-:Y:S02]  /*2c00*/  FSEL R24, R42, -INF , !P6 ;  /* 0xff8000002a187808 */ /* 0x001fe40007000000 */
[----:B------:R-:W-:Y:S02]  /*2c10*/  FMNMX R185, R39, R32, !PT ;  /* 0x0000002027b97209 */ /* 0x000fe40007800000 */
[----:B------:R-:W-:Y:S02]  /*2c20*/  SHF.R.U32.HI R28, RZ, 0x4, R58 ;  /* 0x00000004ff1c7819 */ /* 0x000fe4000001163a */
[----:B------:R-:W-:Y:S02]  /*2c30*/  FSEL R26, R43, -INF , !P5 ;  /* 0xff8000002b1a7808 */ /* 0x000fe40006800000 */
[----:B------:R-:W-:Y:S01]  /*2c40*/  FMNMX R187, R24, R185, !PT ;  /* 0x000000b918bb7209 */ /* 0x000fe20007800000 */
[----:B------:R-:W-:Y:S01]  /*2c50*/  FMUL R43, R47, UR29 ;  /* 0x0000001d2f2b7c20 */ /* 0x000fe20008400000 */
[----:B------:R-:W-:-:S02]  /*2c60*/  LOP3.LUT P6, RZ, R28, 0x1, RZ, 0xc0, !PT ;  /* 0x000000011cff7812 */ /* 0x000fc400078cc0ff */
[----:B------:R-:W-:Y:S02]  /*2c70*/  FSEL R31, R31, -INF , !P4 ;  /* 0xff8000001f1f7808 */ /* 0x000fe40006000000 */
[----:B------:R-:W-:Y:S01]  /*2c80*/  FMNMX R28, R26, R187, !PT ;  /* 0x000000bb1a1c7209 */ /* 0x000fe20007800000 */
[----:B------:R-:W-:Y:S01]  /*2c90*/  FMUL R47, R50, UR29 ;  /* 0x0000001d322f7c20 */ /* 0x000fe20008400000 */
[----:B------:R-:W-:Y:S02]  /*2ca0*/  FSEL R43, R43, -INF , !P3 ;  /* 0xff8000002b2b7808 */ /* 0x000fe40005800000 */
[----:B------:R-:W-:Y:S02]  /*2cb0*/  FMNMX R28, R31, R28, !PT ;  /* 0x0000001c1f1c7209 */ /* 0x000fe40007800000 */
[----:B------:R-:W-:Y:S02]  /*2cc0*/  SHF.R.U32.HI R58, RZ, 0x1, R58 ;  /* 0x00000001ff3a7819 */ /* 0x000fe4000001163a */
[----:B------:R-:W-:-:S02]  /*2cd0*/  FSEL R47, R47, -INF , !P2 ;  /* 0xff8000002f2f7808 */ /* 0x000fc40005000000 */
[----:B------:R-:W-:Y:S02]  /*2ce0*/  FMNMX R28, R43, R28, !PT ;  /* 0x0000001c2b1c7209 */ /* 0x000fe40007800000 */
[----:B------:R-:W-:Y:S02]  /*2cf0*/  LOP3.LUT P5, RZ, R58, 0x1, RZ, 0xc0, !PT ;  /* 0x000000013aff7812 */ /* 0x000fe400078ac0ff */
[----:B------:R-:W-:Y:S02]  /*2d00*/  FSEL R51, R51, -INF , !P6 ;  /* 0xff80000033337808 */ /* 0x000fe40007000000 */
[----:B------:R-:W-:Y:S02]  /*2d10*/  FMNMX R28, R47, R28, !PT ;  /* 0x0000001c2f1c7209 */ /* 0x000fe40007800000 */
[----:B------:R-:W-:Y:S02]  /*2d20*/  FSEL R55, R54, -INF , !P5 ;  /* 0xff80000036377808 */ /* 0x000fe40006800000 */
[----:B------:R-:W-:-:S02]  /*2d30*/  FMNMX R28, R51, R28, !PT ;  /* 0x0000001c331c7209 */ /* 0x000fc40007800000 */
[----:B------:R-:W-:Y:S02]  /*2d40*/  FSEL R207, R207, -INF , P1 ;  /* 0xff800000cfcf7808 */ /* 0x000fe40000800000 */
[----:B------:R-:W-:-:S04]  /*2d50*/  FMNMX R28, R55, R28, !PT ;  /* 0x0000001c371c7209 */ /* 0x000fc80007800000 */
[----:B------:R-:W-:-:S05]  /*2d60*/  FMNMX R28, R207, R28, !PT ;  /* 0x0000001ccf1c7209 */ /* 0x000fca0007800000 */
[----:B------:R-:W0:Y:S01]  /*2d70*/  SHFL.BFLY PT, R197, R28, 0x2, 0x1f ;  /* 0x0c401f001cc57f89 */ /* 0x000e2200000e0000 */
[----:B------:R-:W-:Y:S01]  /*2d80*/  FMUL R37, R37, 1.4426950216293334961 ;  /* 0x3fb8aa3b25257820 */ /* 0x000fe20000400000 */
[----:B------:R-:W-:-:S03]  /*2d90*/  FMUL R193, R80, 1.4426950216293334961 ;  /* 0x3fb8aa3b50c17820 */ /* 0x000fc60000400000 */
[----:B------:R1:W-:Y:S01]  /*2da0*/  MUFU.EX2 R80, R37 ;  /* 0x0000002500507308 */ /* 0x0003e20000000800 */
[----:B0-----:R-:W-:-:S05]  /*2db0*/  FMNMX R28, R28, R197, !PT ;  /* 0x000000c51c1c7209 */ /* 0x001fca0007800000 */
[----:B-1----:R-:W0:Y:S01]  /*2dc0*/  SHFL.BFLY PT, R37, R28, 0x1, 0x1f ;  /* 0x0c201f001c257f89 */ /* 0x002e2200000e0000 */
[--C-:B------:R-:W-:Y:S01]  /*2dd0*/  FADD R62, R62, -R61.reuse ;  /* 0x8000003d3e3e7221 */ /* 0x100fe20000000000 */
[----:B------:R-:W-:-:S03]  /*2de0*/  FADD R162, R162, -R61 ;  /* 0x8000003da2a27221 */ /* 0x000fc60000000000 */
[----:B------:R-:W-:Y:S01]  /*2df0*/  FMUL R32, R62, 1.4426950216293334961 ;  /* 0x3fb8aa3b3e207820 */ /* 0x000fe20000400000 */
[----:B------:R-:W-:Y:S01]  /*2e00*/  FMUL R62, R162, 1.4426950216293334961 ;  /* 0x3fb8aa3ba23e7820 */ /* 0x000fe20000400000 */
[----:B------:R-:W-:Y:S02]  /*2e10*/  FADD R170, R170, -R61 ;  /* 0x8000003daaaa7221 */ /* 0x000fe40000000000 */
[----:B------:R1:W-:Y:S01]  /*2e20*/  MUFU.EX2 R185, R32 ;  /* 0x0000002000b97308 */ /* 0x0003e20000000800 */
[----:B0-----:R-:W-:-:S04]  /*2e30*/  FMNMX R37, R28, R37, !PT ;  /* 0x000000251c257209 */ /* 0x001fc80007800000 */
[----:B------:R-:W-:-:S05]  /*2e40*/  FMNMX R162, R37, R158, !PT ;  /* 0x0000009e25a27209 */ /* 0x000fca0007800000 */
[--C-:B------:R-:W-:Y:S01]  /*2e50*/  FADD R28, R57, -R162.reuse ;  /* 0x800000a2391c7221 */ /* 0x100fe20000000000 */
[----:B------:R-:W-:-:S03]  /*2e60*/  FADD R60, R60, -R162 ;  /* 0x800000a23c3c7221 */ /* 0x000fc60000000000 */
[----:B------:R-:W-:Y:S01]  /*2e70*/  FMUL R28, R28, 1.4426950216293334961 ;  /* 0x3fb8aa3b1c1c7820 */ /* 0x000fe20000400000 */
[----:B-1----:R-:W-:Y:S01]  /*2e80*/  FMUL R32, R60, 1.4426950216293334961 ;  /* 0x3fb8aa3b3c207820 */ /* 0x002fe20000400000 */
[--C-:B------:R-:W-:Y:S02]  /*2e90*/  FADD R160, R160, -R61.reuse ;  /* 0x8000003da0a07221 */ /* 0x100fe40000000000 */
[----:B------:R0:W-:Y:S01]  /*2ea0*/  MUFU.EX2 R60, R28 ;  /* 0x0000001c003c7308 */ /* 0x0001e20000000800 */
[----:B------:R-:W-:Y:S01]  /*2eb0*/  FMUL R170, R170, 1.4426950216293334961 ;  /* 0x3fb8aa3baaaa7820 */ /* 0x000fe20000400000 */
[----:B------:R-:W-:Y:S01]  /*2ec0*/  FMUL R160, R160, 1.4426950216293334961 ;  /* 0x3fb8aa3ba0a07820 */ /* 0x000fe20000400000 */
[--C-:B------:R-:W-:Y:S01]  /*2ed0*/  FADD R176, R176, -R61.reuse ;  /* 0x8000003db0b07221 */ /* 0x100fe20000000000 */
[--C-:B0-----:R-:W-:Y:S01]  /*2ee0*/  FADD R28, R67, -R162.reuse ;  /* 0x800000a2431c7221 */ /* 0x101fe20000000000 */
[----:B------:R-:W-:Y:S01]  /*2ef0*/  FADD R172, R172, -R61 ;  /* 0x8000003dacac7221 */ /* 0x000fe20000000000 */
[----:B------:R-:W-:-:S02]  /*2f00*/  FADD R87, R87, -R162 ;  /* 0x800000a257577221 */ /* 0x000fc40000000000 */
[----:B------:R-:W-:Y:S01]  /*2f10*/  FMUL R28, R28, 1.4426950216293334961 ;  /* 0x3fb8aa3b1c1c7820 */ /* 0x000fe20000400000 */
[----:B------:R-:W-:Y:S01]  /*2f20*/  MUFU.EX2 R166, R170 ;  /* 0x000000aa00a67308 */ /* 0x000fe20000000800 */
[--C-:B------:R-:W-:Y:S01]  /*2f30*/  FADD R76, R76, -R61.reuse ;  /* 0x8000003d4c4c7221 */ /* 0x100fe20000000000 */
[--C-:B------:R-:W-:Y:S01]  /*2f40*/  FADD R36, R36, -R61.reuse ;  /* 0x8000003d24247221 */ /* 0x100fe20000000000 */
[--C-:B------:R-:W-:Y:S01]  /*2f50*/  FADD R73, R73, -R162.reuse ;  /* 0x800000a249497221 */ /* 0x100fe20000000000 */
[--C-:B------:R-:W-:Y:S01]  /*2f60*/  FADD R77, R77, -R162.reuse ;  /* 0x800000a24d4d7221 */ /* 0x100fe20000000000 */
[----:B------:R-:W-:Y:S01]  /*2f70*/  FADD R24, R24, -R162 ;  /* 0x800000a218187221 */ /* 0x000fe20000000000 */
[----:B------:R-:W-:Y:S02]  /*2f80*/  FMUL R176, R176, 1.4426950216293334961 ;  /* 0x3fb8aa3bb0b07820 */ /* 0x000fe40000400000 */
[----:B------:R0:W-:Y:S01]  /*2f90*/  MUFU.EX2 R170, R28 ;  /* 0x0000001c00aa7308 */ /* 0x0001e20000000800 */
[----:B------:R-:W-:Y:S01]  /*2fa0*/  FMUL R87, R87, 1.4426950216293334961 ;  /* 0x3fb8aa3b57577820 */ /* 0x000fe20000400000 */
[----:B------:R-:W-:Y:S01]  /*2fb0*/  FMUL R76, R76, 1.4426950216293334961 ;  /* 0x3fb8aa3b4c4c7820 */ /* 0x000fe20000400000 */
[----:B------:R-:W-:Y:S01]  /*2fc0*/  FMUL R36, R36, 1.4426950216293334961 ;  /* 0x3fb8aa3b24247820 */ /* 0x000fe20000400000 */
[--C-:B------:R-:W-:Y:S01]  /*2fd0*/  FADD R86, R86, -R61.reuse ;  /* 0x8000003d56567221 */ /* 0x100fe20000000000 */
[----:B------:R-:W-:-:S03]  /*2fe0*/  FADD R164, R164, -R61 ;  /* 0x8000003da4a47221 */ /* 0x000fc60000000000 */
[----:B------:R1:W-:Y:S01]  /*2ff0*/  MUFU.EX2 R187, R160 ;  /* 0x000000a000bb7308 */ /* 0x0003e20000000800 */
[----:B0-----:R-:W-:Y:S01]  /*3000*/  FADD R28, R56, -R162 ;  /* 0x800000a2381c7221 */ /* 0x001fe20000000000 */
[----:B---3--:R-:W-:Y:S01]  /*3010*/  STS.U16 [R2+UR25], R169 ;  /* 0x000000a902007988 */ /* 0x008fe20008000419 */
[----:B-1----:R-:W-:-:S03]  /*3020*/  FMUL R160, R172, 1.4426950216293334961 ;  /* 0x3fb8aa3baca07820 */ /* 0x002fc60000400000 */
[----:B----4-:R-:W-:Y:S01]  /*3030*/  STS.U16 [R2+UR25+0x400], R177 ;  /* 0x000400b102007988 */ /* 0x010fe20008000419 */
[----:B------:R-:W-:Y:S01]  /*3040*/  FMUL R172, R73, 1.4426950216293334961 ;  /* 0x3fb8aa3b49ac7820 */ /* 0x000fe20000400000 */
[----:B------:R-:W-:Y:S01]  /*3050*/  FADD R4, -R61, R4 ;  /* 0x000000043d047221 */ /* 0x000fe20000000100 */
[----:B------:R-:W-:Y:S01]  /*3060*/  FMUL R73, R77, 1.4426950216293334961 ;  /* 0x3fb8aa3b4d497820 */ /* 0x000fe20000400000 */
[----:B------:R-:W-:Y:S01]  /*3070*/  FMUL R24, R24, 1.4426950216293334961 ;  /* 0x3fb8aa3b18187820 */ /* 0x000fe20000400000 */
[--C-:B------:R-:W-:Y:S01]  /*3080*/  FADD R174, R174, -R61.reuse ;  /* 0x8000003daeae7221 */ /* 0x100fe20000000000 */
[----:B------:R-:W-:Y:S01]  /*3090*/  FMUL R77, R28, 1.4426950216293334961 ;  /* 0x3fb8aa3b1c4d7820 */ /* 0x000fe20000400000 */
[----:B------:R-:W-:Y:S01]  /*30a0*/  MUFU.EX2 R203, R176 ;  /* 0x000000b000cb7308 */ /* 0x000fe20000000800 */
[----:B------:R-:W-:Y:S01]  /*30b0*/  FADD R28, R165, -R162 ;  /* 0x800000a2a51c7221 */ /* 0x000fe20000000000 */
[----:B------:R-:W-:Y:S01]  /*30c0*/  FMUL R86, R86, 1.4426950216293334961 ;  /* 0x3fb8aa3b56567820 */ /* 0x000fe20000400000 */
[--C-:B------:R-:W-:Y:S01]  /*30d0*/  FADD R192, R192, -R61.reuse ;  /* 0x8000003dc0c07221 */ /* 0x100fe20000000000 */
[--C-:B------:R-:W-:Y:S01]  /*30e0*/  FADD R194, R194, -R61.reuse ;  /* 0x8000003dc2c27221 */ /* 0x100fe20000000000 */
[--C-:B------:R-:W-:Y:S01]  /*30f0*/  FADD R190, R190, -R61.reuse ;  /* 0x8000003dbebe7221 */ /* 0x100fe20000000000 */
[----:B------:R-:W-:-:S02]  /*3100*/  FADD R188, R188, -R61 ;  /* 0x8000003dbcbc7221 */ /* 0x000fc40000000000 */
[----:B------:R0:W-:Y:S01]  /*3110*/  MUFU.EX2 R181, R76 ;  /* 0x0000004c00b57308 */ /* 0x0001e20000000800 */
[--C-:B------:R-:W-:Y:S01]  /*3120*/  FADD R184, R184, -R61.reuse ;  /* 0x8000003db8b87221 */ /* 0x100fe20000000000 */
[--C-:B------:R-:W-:Y:S01]  /*3130*/  FADD R72, R72, -R61.reuse ;  /* 0x8000003d48487221 */ /* 0x100fe20000000000 */
[--C-:B------:R-:W-:Y:S01]  /*3140*/  FADD R84, R84, -R61.reuse ;  /* 0x8000003d54547221 */ /* 0x100fe20000000000 */
[--C-:B------:R-:W-:Y:S01]  /*3150*/  FADD R64, R64, -R61.reuse ;  /* 0x8000003d40407221 */ /* 0x100fe20000000000 */
[--C-:B------:R-:W-:Y:S01]  /*3160*/  FADD R168, R168, -R61.reuse ;  /* 0x8000003da8a87221 */ /* 0x100fe20000000000 */
[--C-:B------:R-:W-:Y:S02]  /*3170*/  FADD R69, R69, -R162.reuse ;  /* 0x800000a245457221 */ /* 0x100fe40000000000 */
[----:B------:R1:W-:Y:S01]  /*3180*/  MUFU.EX2 R195, R36 ;  /* 0x0000002400c37308 */ /* 0x0003e20000000800 */
[----:B0-----:R-:W-:Y:S01]  /*3190*/  FMUL R76, R164, 1.4426950216293334961 ;  /* 0x3fb8aa3ba44c7820 */ /* 0x001fe20000400000 */
[----:B-----5:R-:W-:Y:S06]  /*31a0*/  STS.U16 [R2+UR25+0x800], R33 ;  /* 0x0008002102007988 */ /* 0x020fec0008000419 */
[----:B------:R-:W-:Y:S01]  /*31b0*/  MUFU.EX2 R176, R87 ;  /* 0x0000005700b07308 */ /* 0x000fe20000000800 */
[----:B-1----:R-:W-:Y:S01]  /*31c0*/  FMUL R36, R4, 1.4426950216293334961 ;  /* 0x3fb8aa3b04247820 */ /* 0x002fe20000400000 */
[----:B------:R-:W-:Y:S01]  /*31d0*/  FMUL R164, R174, 1.4426950216293334961 ;  /* 0x3fb8aa3baea47820 */ /* 0x000fe20000400000 */
[--C-:B------:R-:W-:Y:S01]  /*31e0*/  FADD R4, R59, -R162.reuse ;  /* 0x800000a23b047221 */ /* 0x100fe20000000000 */
[--C-:B------:R-:W-:Y:S01]  /*31f0*/  FADD R70, R70, -R162.reuse ;  /* 0x800000a246467221 */ /* 0x100fe20000000000 */
[--C-:B------:R-:W-:Y:S01]  /*3200*/  FADD R71, R71, -R162.reuse ;  /* 0x800000a247477221 */ /* 0x100fe20000000000 */
[--C-:B------:R-:W-:Y:S01]  /*3210*/  FADD R167, R167, -R162.reuse ;  /* 0x800000a2a7a77221 */ /* 0x100fe20000000000 */
[--C-:B------:R-:W-:Y:S01]  /*3220*/  FADD R85, R85, -R162.reuse ;  /* 0x800000a255557221 */ /* 0x100fe20000000000 */
[----:B------:R0:W-:Y:S01]  /*3230*/  MUFU.EX2 R87, R24 ;  /* 0x0000001800577308 */ /* 0x0001e20000000800 */
[--C-:B------:R-:W-:Y:S01]  /*3240*/  FADD R161, R161, -R162.reuse ;  /* 0x800000a2a1a17221 */ /* 0x100fe20000000000 */
[--C-:B------:R-:W-:Y:S01]  /*3250*/  FADD R81, R81, -R162.reuse ;  /* 0x800000a251517221 */ /* 0x100fe20000000000 */
[----:B------:R-:W-:Y:S01]  /*3260*/  FADD R207, R207, -R162 ;  /* 0x800000a2cfcf7221 */ /* 0x000fe20000000000 */
[----:B--2---:R-:W-:Y:S04]  /*3270*/  STS.U16 [R2+UR25+0xc00], R29 ;  /* 0x000c001d02007988 */ /* 0x004fe80008000419 */
[----:B------:R1:W-:Y:S04]  /*3280*/  STS.U16 [R153+UR25+0x100], R182 ;  /* 0x000100b699007988 */ /* 0x0003e80008000419 */
[----:B------:R-:W-:Y:S04]  /*3290*/  STS.U16 [R153+UR25+0x500], R186 ;  /* 0x000500ba99007988 */ /* 0x000fe80008000419 */
        /* <DEDUP_REMOVED lines=8> */
[----:B------:R-:W-:Y:S04]  /*3320*/  STS.U16 [R150+UR25+0xb00], R191 ;  /* 0x000b00bf96007988 */ /* 0x000fe80008000419 */
[----:B------:R3:W-:Y:S01]  /*3330*/  STS.U16 [R150+UR25+0xf00], R27 ;  /* 0x000f001b96007988 */ /* 0x0007e20008000419 */
[----:B------:R4:W-:Y:S06]  /*3340*/  MEMBAR.ALL.CTA ;  /* 0x0000000000007992 */ /* 0x0009ec0000008000 */
[----:B----4-:R-:W4:Y:S01]  /*3350*/  FENCE.VIEW.ASYNC.S ;  /* 0x00000000000073c6 */ /* 0x010f220000000000 */
[----:B0-----:R-:W-:Y:S01]  /*3360*/  FADD R24, -R162, R158 ;  /* 0x0000009ea2187221 */ /* 0x001fe20000000100 */
[----:B------:R-:W-:Y:S01]  /*3370*/  FMUL R174, R28, 1.4426950216293334961 ;  /* 0x3fb8aa3b1cae7820 */ /* 0x000fe20000400000 */
[--C-:B------:R-:W-:Y:S01]  /*3380*/  FADD R40, R40, -R61.reuse ;  /* 0x8000003d28287221 */ /* 0x100fe20000000000 */
[--C-:B------:R-:W-:Y:S01]  /*3390*/  FADD R44, R44, -R61.reuse ;  /* 0x8000003d2c2c7221 */ /* 0x100fe20000000000 */
[--C-:B------:R-:W-:Y:S01]  /*33a0*/  FADD R48, R48, -R61.reuse ;  /* 0x8000003d30307221 */ /* 0x100fe20000000000 */
[----:B------:R-:W-:Y:S01]  /*33b0*/  FADD R52, R52, -R61 ;  /* 0x8000003d34347221 */ /* 0x000fe20000000000 */
[--C-:B------:R-:W-:Y:S01]  /*33c0*/  FADD R41, R41, -R162.reuse ;  /* 0x800000a229297221 */ /* 0x100fe20000000000 */
        /* <DEDUP_REMOVED lines=12> */
[----:B------:R-:W-:Y:S01]  /*3490*/  FADD R55, R55, -R162 ;  /* 0x800000a237377221 */ /* 0x000fe20000000000 */
[----:B------:R0:W-:Y:S01]  /*34a0*/  MUFU.EX2 R189, R86 ;  /* 0x0000005600bd7308 */ /* 0x0001e20000000800 */
[----:B------:R-:W-:Y:S01]  /*34b0*/  FMUL R66, R192, 1.4426950216293334961 ;  /* 0x3fb8aa3bc0427820 */ /* 0x000fe20000400000 */
        /* <DEDUP_REMOVED lines=8> */
[----:B0-----:R-:W-:Y:S01]  /*3540*/  FMUL R86, R168, 1.4426950216293334961 ;  /* 0x3fb8aa3ba8567820 */ /* 0x001fe20000400000 */
        /* <DEDUP_REMOVED lines=9> */
[----:B-1----:R-:W-:Y:S01]  /*35e0*/  FMUL R182, R207, 1.4426950216293334961 ;  /* 0x3fb8aa3bcfb67820 */ /* 0x002fe20000400000 */
        /* <DEDUP_REMOVED lines=19> */
[----:B------:R-:W0:Y:S08]  /*3720*/  MUFU.EX2 R59, R36 ;  /* 0x00000024003b7308 */ /* 0x000e300000000800 */
[----:B------:R-:W1:Y:S01]  /*3730*/  MUFU.EX2 R192, R24 ;  /* 0x0000001800c07308 */ /* 0x000e620000000800 */
[----:B------:R-:W-:-:S07]  /*3740*/  USHF.L.U32 UR5, UR28, 0x5, URZ ;  /* 0x000000051c057899 */ /* 0x000fce000800063f */
[----:B------:R-:W-:Y:S08]  /*3750*/  MUFU.EX2 R82, R188 ;  /* 0x000000bc00527308 */ /* 0x000ff00000000800 */
[----:B------:R-:W-:Y:S08]  /*3760*/  MUFU.EX2 R68, R180 ;  /* 0x000000b400447308 */ /* 0x000ff00000000800 */
[----:B------:R-:W-:Y:S08]  /*3770*/  MUFU.EX2 R165, R167 ;  /* 0x000000a700a57308 */ /* 0x000ff00000000800 */
[----:B------:R-:W-:Y:S08]  /*3780*/  MUFU.EX2 R83, R161 ;  /* 0x000000a100537308 */ /* 0x000ff00000000800 */
[----:B------:R-:W-:Y:S08]  /*3790*/  MUFU.EX2 R63, R63 ;  /* 0x0000003f003f7308 */ /* 0x000ff00000000800 */
[----:B------:R-:W5:Y:S08]  /*37a0*/  MUFU.EX2 R66, R66 ;  /* 0x0000004200427308 */ /* 0x000f700000000800 */
[----:B------:R-:W-:Y:S08]  /*37b0*/  MUFU.EX2 R65, R65 ;  /* 0x0000004100417308 */ /* 0x000ff00000000800 */
[----:B------:R-:W2:Y:S08]  /*37c0*/  MUFU.EX2 R74, R74 ;  /* 0x0000004a004a7308 */ /* 0x000eb00000000800 */
[----:B------:R-:W3:Y:S08]  /*37d0*/  MUFU.EX2 R75, R75 ;  /* 0x0000004b004b7308 */ /* 0x000ef00000000800 */
[----:B------:R-:W-:Y:S08]  /*37e0*/  MUFU.EX2 R79, R79 ;  /* 0x0000004f004f7308 */ /* 0x000ff00000000800 */
        /* <DEDUP_REMOVED lines=15> */
[----:B------:R-:W4:Y:S08]  /*38e0*/  MUFU.EX2 R4, R4 ;  /* 0x0000000400047308 */ /* 0x000f300000000800 */
[----:B------:R-:W4:Y:S08]  /*38f0*/  MUFU.EX2 R205, R41 ;  /* 0x0000002900cd7308 */ /* 0x000f300000000800 */
[----:B------:R-:W-:Y:S08]  /*3900*/  MUFU.EX2 R168, R45 ;  /* 0x0000002d00a87308 */ /* 0x000ff00000000800 */
[----:B------:R-:W4:Y:S08]  /*3910*/  MUFU.EX2 R209, R49 ;  /* 0x0000003100d17308 */ /* 0x000f300000000800 */
[----:B------:R-:W4:Y:S08]  /*3920*/  MUFU.EX2 R67, R53 ;  /* 0x0000003500437308 */ /* 0x000f300000000800 */
[----:B------:R-:W-:Y:S08]  /*3930*/  MUFU.EX2 R69, R69 ;  /* 0x0000004500457308 */ /* 0x000ff00000000800 */
[----:B------:R-:W4:Y:S08]  /*3940*/  MUFU.EX2 R70, R70 ;  /* 0x0000004600467308 */ /* 0x000f300000000800 */
[----:B------:R-:W-:Y:S08]  /*3950*/  MUFU.EX2 R71, R71 ;  /* 0x0000004700477308 */ /* 0x000ff00000000800 */
[----:B------:R-:W4:Y:S08]  /*3960*/  MUFU.EX2 R172, R172 ;  /* 0x000000ac00ac7308 */ /* 0x000f300000000800 */
[----:B------:R-:W-:Y:S08]  /*3970*/  MUFU.EX2 R73, R73 ;  /* 0x0000004900497308 */ /* 0x000ff00000000800 */
[----:B------:R-:W4:Y:S08]  /*3980*/  MUFU.EX2 R56, R32 ;  /* 0x0000002000387308 */ /* 0x000f300000000800 */
[----:B------:R-:W-:Y:S08]  /*3990*/  MUFU.EX2 R77, R77 ;  /* 0x0000004d004d7308 */ /* 0x000ff00000000800 */
[----:B------:R-:W4:Y:S08]  /*39a0*/  MUFU.EX2 R78, R38 ;  /* 0x00000026004e7308 */ /* 0x000f300000000800 */
[----:B------:R-:W4:Y:S08]  /*39b0*/  MUFU.EX2 R174, R174 ;  /* 0x000000ae00ae7308 */ /* 0x000f300000000800 */
[----:B------:R-:W4:Y:S08]  /*39c0*/  MUFU.EX2 R85, R85 ;  /* 0x0000005500557308 */ /* 0x000f300000000800 */
[----:B------:R-:W4:Y:S08]  /*39d0*/  MUFU.EX2 R180, R28 ;  /* 0x0000001c00b47308 */ /* 0x000f300000000800 */
[----:B------:R-:W-:Y:S08]  /*39e0*/  MUFU.EX2 R81, R81 ;  /* 0x0000005100517308 */ /* 0x000ff00000000800 */
[----:B------:R-:W4:Y:S08]  /*39f0*/  MUFU.EX2 R184, R39 ;  /* 0x0000002700b87308 */ /* 0x000f300000000800 */
[----:B------:R2:W4:Y:S08]  /*3a00*/  MUFU.EX2 R188, R26 ;  /* 0x0000001a00bc7308 */ /* 0x0005300000000800 */
[----:B------:R4:W-:Y:S08]  /*3a10*/  MUFU.EX2 R161, R31 ;  /* 0x0000001f00a17308 */ /* 0x0009f00000000800 */
[----:B------:R4:W4:Y:S08]  /*3a20*/  MUFU.EX2 R190, R43 ;  /* 0x0000002b00be7308 */ /* 0x0009300000000800 */
[----:B------:R4:W-:Y:S08]  /*3a30*/  MUFU.EX2 R167, R47 ;  /* 0x0000002f00a77308 */ /* 0x0009f00000000800 */
[----:B------:R4:W4:Y:S08]  /*3a40*/  MUFU.EX2 R158, R51 ;  /* 0x00000033009e7308 */ /* 0x0009300000000800 */
[----:B------:R-:W-:Y:S08]  /*3a50*/  MUFU.EX2 R169, R55 ;  /* 0x0000003700a97308 */ /* 0x000ff00000000800 */
[----:B------:R-:W4:Y:S01]  /*3a60*/  MUFU.EX2 R182, R182 ;  /* 0x000000b600b67308 */ /* 0x000f220000000800 */
[----:B------:R-:W-:Y:S01]  /*3a70*/  ULOP3.LUT UR5, UR5, 0x80, URZ, 0xc0, !UPT ;  /* 0x0000008005057892 */ /* 0x000fe2000f8ec03f */
[-C--:B0-----:R-:W-:Y:S01]  /*3a80*/  FMUL R88, R88, R59.reuse ;  /* 0x0000003b58587220 */ /* 0x081fe20000400000 */
[-C--:B------:R-:W-:Y:S01]  /*3a90*/  FMUL R89, R89, R59.reuse ;  /* 0x0000003b59597220 */ /* 0x080fe20000400000 */
[-C--:B------:R-:W-:Y:S01]  /*3aa0*/  FMUL R92, R92, R59.reuse ;  /* 0x0000003b5c5c7220 */ /* 0x080fe20000400000 */
[----:B------:R-:W-:Y:S01]  /*3ab0*/  ULEA.HI UR5, UR25, UR5, URZ, 0x1c ;  /* 0x0000000519057291 */ /* 0x000fe2000f8fe03f */
[----:B------:R-:W-:Y:S01]  /*3ac0*/  FMUL R93, R93, R59 ;  /* 0x0000003b5d5d7220 */ /* 0x000fe20000400000 */
[-C--:B-1----:R-:W-:Y:S01]  /*3ad0*/  FMUL R90, R90, R192.reuse ;  /* 0x000000c05a5a7220 */ /* 0x082fe20000400000 */
[-C--:B------:R-:W-:Y:S01]  /*3ae0*/  FMUL R91, R91, R192.reuse ;  /* 0x000000c05b5b7220 */ /* 0x080fe20000400000 */
[-C--:B------:R-:W-:Y:S01]  /*3af0*/  FMUL R94, R94, R192.reuse ;  /* 0x000000c05e5e7220 */ /* 0x080fe20000400000 */
[----:B------:R-:W-:Y:S01]  /*3b00*/  FMUL R95, R95, R192 ;  /* 0x000000c05f5f7220 */ /* 0x000fe20000400000 */
[----:B-----5:R-:W-:Y:S01]  /*3b10*/  F2FP.F16.F32.PACK_AB R24, R66, R63 ;  /* 0x0000003f4218723e */ /* 0x020fe200000000ff */
[----:B------:R-:W-:Y:S01]  /*3b20*/  ULOP3.LUT UR6, UR5, 0x3fff, URZ, 0xc0, !UPT ;  /* 0x00003fff05067892 */ /* 0x000fe2000f8ec03f */
[----:B--2---:R-:W-:-:S02]  /*3b30*/  F2FP.F16.F32.PACK_AB R26, R74, R65 ;  /* 0x000000414a1a723e */ /* 0x004fc400000000ff */
[----:B---3--:R-:W-:Y:S02]  /*3b40*/  F2FP.F16.F32.PACK_AB R28, R82, R75 ;  /* 0x0000004b521c723e */ /* 0x008fe400000000ff */
[----:B----4-:R-:W-:Y:S02]  /*3b50*/  F2FP.F16.F32.PACK_AB R25, R57, R4 ;  /* 0x000000043919723e */ /* 0x010fe400000000ff */
[----:B------:R-:W-:Y:S02]  /*3b60*/  F2FP.F16.F32.PACK_AB R27, R205, R60 ;  /* 0x0000003ccd1b723e */ /* 0x000fe400000000ff */
[----:B------:R-:W-:Y:S02]  /*3b70*/  F2FP.F16.F32.PACK_AB R29, R209, R168 ;  /* 0x000000a8d11d723e */ /* 0x000fe400000000ff */
[----:B------:R-:W-:Y:S02]  /*3b80*/  F2FP.F16.F32.PACK_AB R30, R178, R79 ;  /* 0x0000004fb21e723e */ /* 0x000fe400000000ff */
[----:B------:R-:W-:-:S02]  /*3b90*/  F2FP.F16.F32.PACK_AB R31, R170, R67 ;  /* 0x00000043aa1f723e */ /* 0x000fc400000000ff */
[----:B------:R-:W-:Y:S02]  /*3ba0*/  F2FP.F16.F32.PACK_AB R32, R166, R163 ;  /* 0x000000a3a620723e */ /* 0x000fe400000000ff */
[----:B------:R-:W-:Y:S02]  /*3bb0*/  F2FP.F16.F32.PACK_AB R33, R70, R69 ;  /* 0x000000454621723e */ /* 0x000fe400000000ff */
        /* <DEDUP_REMOVED lines=21> */
[----:B------:R-:W-:Y:S01]  /*3d10*/  F2FP.F16.F32.PACK_AB R55, R182, R169 ;  /* 0x000000a9b637723e */ /* 0x000fe200000000ff */
[----:B------:R-:W-:Y:S06]  /*3d20*/  BAR.SYNC.DEFER_BLOCKING 0x0 ;  /* 0x0000000000007b1d */ /* 0x000fec0000010000 */
[----:B------:R-:W-:Y:S01]  /*3d30*/  UMOV UR7, 0x40000040 ;  /* 0x4000004000077882 */ /* 0x000fe20000000000 */
[----:B------:R-:W-:-:S06]  /*3d40*/  WARPGROUP.ARRIVE ;  /* 0x00000000000079c5 */ /* 0x000fcc0000000000 */
[----:B------:R-:W-:Y:S01]  /*3d50*/  HGMMA.64x16x16.F32 R88, R24, gdesc[UR4], R88 ;  /* 0x0020000418587df0 */ /* 0x000fe20008700858 */
[----:B------:R-:W-:Y:S01]  /*3d60*/  UIADD3 UR6, UP0, UR6, 0x2, URZ ;  /* 0x0000000206067890 */ /* 0x000fe2000ff1e03f */
[----:B------:R-:W-:-:S03]  /*3d70*/  UMOV UR5, URZ ;  /* 0x0000003f00057c82 */ /* 0x000fc60008000000 */
[----:B------:R-:W-:-:S04]  /*3d80*/  UIADD3.X UR7, UR5, 0x40000040, URZ, UP0, !UPT ;  /* 0x4000004005077890 */ /* 0x000fc800087fe43f */
[----:B------:R-:W-:-:S05]  /*3d90*/  UIADD3.64 UR30, UR6, 0x2, URZ ;  /* 0x00000002061e7897 */ /* 0x000fca000fffe03f */
[----:B------:R-:W-:Y:S04]  /*3da0*/  HGMMA.64x16x16.F32 R88, R28, gdesc[UR4], R88 ;  /* 0x002000041c587df0 */ /* 0x000fe80008700858 */
[----:B------:R-:W-:Y:S01]  /*3db0*/  HGMMA.64x16x16.F32 R88, R32, gdesc[UR28], R88 ;  /* 0x0020001c20587df0 */ /* 0x000fe20008700858 */
[----:B------:R-:W-:Y:S01]  /*3dc0*/  UIADD3.64 UR30, UR6, 0x4, URZ ;  /* 0x00000004061e7897 */ /* 0x000fe2000fffe03f */
[----:B------:R-:W-:Y:S01]  /*3dd0*/  FADD R66, R63, R66 ;  /* 0x000000423f427221 */ /* 0x000fe20000000000 */
[----:B------:R-:W-:-:S03]  /*3de0*/  FADD R57, R4, R57 ;  /* 0x0000003904397221 */ /* 0x000fc60000000000 */
[----:B------:R-:W-:Y:S01]  /*3df0*/  FADD R65, R65, R66 ;  /* 0x0000004241417221 */ /* 0x000fe20000000000 */
[----:B------:R-:W-:-:S03]  /*3e00*/  FADD R60, R60, R57 ;  /* 0x000000393c3c7221 */ /* 0x000fc60000000000 */
[----:B------:R-:W-:Y:S01]  /*3e10*/  HGMMA.64x16x16.F32 R88, R36, gdesc[UR28], R88 ;  /* 0x0020001c24587df0 */ /* 0x000fe20008700858 */
[----:B------:R-:W-:Y:S01]  /*3e20*/  UIADD3.64 UR30, UR6, 0xfe, URZ ;  /* 0x000000fe061e7897 */ /* 0x000fe2000fffe03f */
[----:B------:R-:W-:Y:S01]  /*3e30*/  FADD R74, R74, R65 ;  /* 0x000000414a4a7221 */ /* 0x000fe20000000000 */
[----:B------:R-:W-:-:S03]  /*3e40*/  FADD R205, R205, R60 ;  /* 0x0000003ccdcd7221 */ /* 0x000fc60000000000 */
        /* <DEDUP_REMOVED lines=9> */
[----:B------:R-:W-:Y:S01]  /*3ee0*/  FADD R69, R69, R170 ;  /* 0x000000aa45457221 */ /* 0x000fe20000000000 */
[----:B------:R-:W-:Y:S02]  /*3ef0*/  HGMMA.64x16x16.F32 R88, R40, gdesc[UR28], R88 ;  /* 0x0020001c28587df0 */ /* 0x000fe40008700858 */
[----:B------:R-:W-:Y:S01]  /*3f00*/  FADD R163, R166, R163 ;  /* 0x000000a3a6a37221 */ /* 0x000fe20000000000 */
[----:B------:R-:W-:-:S03]  /*3f10*/  FADD R70, R70, R69 ;  /* 0x0000004546467221 */ /* 0x000fc60000000000 */
[----:B------:R-:W-:Y:S01]  /*3f20*/  FADD R68, R68, R163 ;  /* 0x000000a344447221 */ /* 0x000fe20000000000 */
[----:B------:R-:W-:-:S03]  /*3f30*/  FADD R71, R71, R70 ;  /* 0x0000004647477221 */ /* 0x000fc60000000000 */
[----:B------:R-:W-:Y:S01]  /*3f40*/  FADD R175, R175, R68 ;  /* 0x00000044afaf7221 */ /* 0x000fe20000000000 */
[----:B------:R-:W-:Y:S01]  /*3f50*/  FADD R172, R172, R71 ;  /* 0x00000047acac7221 */ /* 0x000fe20000000000 */
[----:B------:R-:W-:Y:S02]  /*3f60*/  UIADD3.64 UR30, UR6, 0x100, URZ ;  /* 0x00000100061e7897 */ /* 0x000fe4000fffe03f */
        /* <DEDUP_REMOVED lines=31> */
[----:B------:R-:W-:Y:S01]  /*4160*/  HGMMA.64x16x16.F32 R88, R48, gdesc[UR28], R88 ;  /* 0x0020001c30587df0 */ /* 0x000fe20008700858 */
[----:B------:R-:W-:Y:S02]  /*4170*/  FADD R161, R161, R188 ;  /* 0x000000bca1a17221 */ /* 0x000fe40000000000 */
[----:B------:R-:W-:Y:S02]  /*4180*/  FADD R199, R199, R86 ;  /* 0x00000056c7c77221 */ /* 0x000fe40000000000 */
[----:B------:R-:W-:Y:S02]  /*4190*/  FADD R190, R190, R161 ;  /* 0x000000a1bebe7221 */ /* 0x000fe40000000000 */
[----:B------:R-:W-:Y:S02]  /*41a0*/  FADD R160, R160, R199 ;  /* 0x000000c7a0a07221 */ /* 0x000fe40000000000 */
[----:B------:R-:W-:-:S02]  /*41b0*/  FADD R167, R167, R190 ;  /* 0x000000bea7a77221 */ /* 0x000fc40000000000 */
[----:B------:R-:W-:Y:S02]  /*41c0*/  FADD R201, R201, R160 ;  /* 0x000000a0c9c97221 */ /* 0x000fe40000000000 */
[----:B------:R-:W-:Y:S02]  /*41d0*/  FADD R158, R158, R167 ;  /* 0x000000a79e9e7221 */ /* 0x000fe40000000000 */
[----:B------:R-:W-:Y:S02]  /*41e0*/  FADD R164, R164, R201 ;  /* 0x000000c9a4a47221 */ /* 0x000fe40000000000 */
[----:B------:R-:W-:Y:S02]  /*41f0*/  FADD R169, R169, R158 ;  /* 0x0000009ea9a97221 */ /* 0x000fe40000000000 */
[----:B------:R-:W-:Y:S02]  /*4200*/  FADD R164, R203, R164 ;  /* 0x000000a4cba47221 */ /* 0x000fe40000000000 */
[----:B------:R-:W-:-:S03]  /*4210*/  FADD R169, R182, R169 ;  /* 0x000000a9b6a97221 */ /* 0x000fc60000000000 */
[----:B------:R-:W0:Y:S01]  /*4220*/  SHFL.BFLY PT, R57, R164, 0x2, 0x1f ;  /* 0x0c401f00a4397f89 */ /* 0x000e2200000e0000 */
[----:B------:R-:W-:-:S03]  /*4230*/  UIADD3.64 UR6, UR6, 0x104, URZ ;  /* 0x0000010406067897 */ /* 0x000fc6000fffe03f */
[----:B------:R-:W1:Y:S06]  /*4240*/  SHFL.BFLY PT, R4, R169, 0x2, 0x1f ;  /* 0x0c401f00a9047f89 */ /* 0x000e6c00000e0000 */
[----:B------:R-:W-:Y:S01]  /*4250*/  HGMMA.64x16x16.F32 R88, R52, gdesc[UR4], R88, gsb0 ;  /* 0x0020000434587df0 */ /* 0x000fe20008000858 */
[----:B0-----:R-:W-:Y:S01]  /*4260*/  FADD R57, R164, R57 ;  /* 0x00000039a4397221 */ /* 0x001fe20000000000 */
[----:B-1----:R-:W-:-:S04]  /*4270*/  FADD R56, R169, R4 ;  /* 0x00000004a9387221 */ /* 0x002fc80000000000 */
[----:B------:R-:W0:Y:S04]  /*4280*/  SHFL.BFLY PT, R4, R57, 0x1, 0x1f ;  /* 0x0c201f0039047f89 */ /* 0x000e2800000e0000 */
[----:B------:R-:W1:Y:S01]  /*4290*/  SHFL.BFLY PT, R63, R56, 0x1, 0x1f ;  /* 0x0c201f00383f7f89 */ /* 0x000e6200000e0000 */
[----:B------:R-:W-:-:S06]  /*42a0*/  UIADD3 UR4, UR4, 0x80, URZ ;  /* 0x0000008004047890 */ /* 0x000fcc000fffe03f */
[----:B------:R-:W-:Y:S01]  /*42b0*/  ISETP.LE.AND P1, PT, R146, UR4, PT ;  /* 0x0000000492007c0c */ /* 0x000fe2000bf23270 */
[----:B------:R-:W-:Y:S02]  /*42c0*/  IMAD R151, R5, 0x80, R151 ;  /* 0x0000008005977824 */ /* 0x000fe400078e0297 */
[----:B------:R-:W-:Y:S02]  /*42d0*/  IMAD R155, R3, 0x80, R155 ;  /* 0x00000080039b7824 */ /* 0x000fe400078e029b */
[----:B------:R-:W-:Y:S02]  /*42e0*/  IMAD.MOV.U32 R158, RZ, RZ, R162 ;  /* 0x000000ffff9e7224 */ /* 0x000fe400078e00a2 */
[----:B0-----:R-:W-:Y:S01]  /*42f0*/  FADD R4, R57, R4 ;  /* 0x0000000439047221 */ /* 0x001fe20000000000 */
[----:B-1----:R-:W-:-:S03]  /*4300*/  FADD R63, R56, R63 ;  /* 0x0000003f383f7221 */ /* 0x002fc60000000000 */
[----:B------:R-:W-:Y:S01]  /*4310*/  FFMA R156, R59, R156, R4 ;  /* 0x0000009c3b9c7223 */ /* 0x000fe20000000004 */
[----:B------:R-:W-:Y:S02]  /*4320*/  WARPGROUP.DEPBAR.LE gsb0, 0x0 ;  /* 0x00008000000079c5 */ /* 0x000fe40000010000 */
[----:B------:R-:W-:Y:S01]  /*4330*/  FFMA R157, R192, R157, R63 ;  /* 0x0000009dc09d7223 */ /* 0x000fe2000000003f */
[----:B------:R-:W-:Y:S01]  /*4340*/  IMAD.MOV.U32 R4, RZ, RZ, R61 ;  /* 0x000000ffff047224 */ /* 0x000fe200078e003d */
[----:B------:R-:W-:Y:S06]  /*4350*/  @!P1 BRA `(.L_x_1) ;  /* 0xffffffcc00409947 */ /* 0x000fec000383ffff */
.L_x_0:
[--C-:B-1----:R-:W-:Y:S01]  /*4360*/  SHF.R.S32.HI R2, RZ, 0x5, R0.reuse ;  /* 0x00000005ff027819 */ /* 0x102fe20000011400 */
[C---:B------:R-:W-:Y:S01]  /*4370*/  IMAD.SHL.U32 R3, R0.reuse, 0x8, RZ ;  /* 0x0000000800037824 */ /* 0x040fe200078e00ff */
[----:B------:R-:W-:Y:S01]  /*4380*/  SHF.R.S32.HI R6, RZ, 0x4, R0 ;  /* 0x00000004ff067819 */ /* 0x000fe20000011400 */
[C---:B------:R-:W-:Y:S01]  /*4390*/  IMAD.SHL.U32 R5, R0.reuse, 0x4, RZ ;  /* 0x0000000400057824 */ /* 0x040fe200078e00ff */
[----:B------:R-:W-:Y:S01]  /*43a0*/  LOP3.LUT R4, R0, 0x8, RZ, 0xc0, !PT ;  /* 0x0000000800047812 */ /* 0x000fe200078ec0ff */
[----:B------:R-:W-:Y:S01]  /*43b0*/  FMUL R11, R88, 0.25 ;  /* 0x3e800000580b7820 */ /* 0x000fe20000400000 */
[----:B------:R-:W-:Y:S01]  /*43c0*/  SGXT R2, R2, 0x1 ;  /* 0x000000010202781a */ /* 0x000fe20000000200 */
[----:B------:R-:W-:Y:S01]  /*43d0*/  BAR.SYNC.DEFER_BLOCKING 0x0 ;  /* 0x0000000000007b1d */ /* 0x000fe20000010000 */
[----:B------:R-:W-:Y:S02]  /*43e0*/  SGXT R0, R6, 0x1 ;  /* 0x000000010600781a */ /* 0x000fe40000000200 */
[----:B------:R-:W-:-:S02]  /*43f0*/  LOP3.LUT R13, R3, 0x38, RZ, 0xc0, !PT ;  /* 0x00000038030d7812 */ /* 0x000fc400078ec0ff */
[----:B------:R-:W-:-:S03]  /*4400*/  LOP3.LUT R6, R5, 0xc0, RZ, 0xc0, !PT ;  /* 0x000000c005067812 */ /* 0x000fc600078ec0ff */
[----:B------:R-:W0:Y:S01]  /*4410*/  LDC R24, c[0x0][0x278] ;  /* 0x00009e00ff187b82 */ /* 0x000e220000000800 */
[----:B------:R-:W-:Y:S01]  /*4420*/  LOP3.LUT R3, R2, 0x804, RZ, 0xc0, !PT ;  /* 0x0000080402037812 */ /* 0x000fe200078ec0ff */
[----:B------:R-:W-:Y:S01]  /*4430*/  ULDC.64 UR4, c[0x0][0x270] ;  /* 0x00009c0000047ab9 */ /* 0x000fe20000000a00 */
[----:B------:R-:W-:Y:S01]  /*4440*/  LOP3.LUT R5, R0, 0x804, RZ, 0xc0, !PT ;  /* 0x0000080400057812 */ /* 0x000fe200078ec0ff */
[----:B------:R-:W-:Y:S01]  /*4450*/  FMUL R0, R95, 0.25 ;  /* 0x3e8000005f007820 */ /* 0x000fe20000400000 */
[----:B------:R-:W-:Y:S01]  /*4460*/  FSETP.GT.AND P1, PT, |R157|, 8.50705917302346158658e+37, PT ;  /* 0x7e8000009d00780b */ /* 0x000fe20003f24200 */
[----:B------:R-:W-:Y:S01]  /*4470*/  UIMAD UR4, UR24, UR4, URZ ;  /* 0x00000004180472a4 */ /* 0x000fe2000f8e023f */
[----:B------:R-:W-:Y:S01]  /*4480*/  LOP3.LUT R2, R3, 0xbc, R144, 0x78, !PT ;  /* 0x000000bc03027812 */ /* 0x000fe200078e7890 */
[----:B------:R-:W-:Y:S01]  /*4490*/  VIADD R3, R6, UR25 ;  /* 0x0000001906037c36 */ /* 0x000fe20008000000 */
[----:B------:R-:W-:Y:S01]  /*44a0*/  FSEL R8, R0, R95, P1 ;  /* 0x0000005f00087208 */ /* 0x000fe20000800000 */
[----:B------:R-:W-:Y:S01]  /*44b0*/  FMUL R0, R93, 0.25 ;  /* 0x3e8000005d007820 */ /* 0x000fe20000400000 */
[----:B------:R-:W-:Y:S01]  /*44c0*/  FSETP.GT.AND P2, PT, |R156|, 8.50705917302346158658e+37, PT ;  /* 0x7e8000009c00780b */ /* 0x000fe20003f44200 */
[----:B------:R-:W-:-:S02]  /*44d0*/  IMAD.IADD R147, R147, 0x1, R2 ;  /* 0x0000000193937824 */ /* 0x000fc400078e0202 */
[----:B------:R-:W-:Y:S01]  /*44e0*/  FMUL R2, R91, 0.25 ;  /* 0x3e8000005b027820 */ /* 0x000fe20000400000 */
[----:B------:R-:W-:Y:S01]  /*44f0*/  FSETP.GEU.AND P6, PT, |R156|, 1.175494350822287508e-38, PT ;  /* 0x008000009c00780b */ /* 0x000fe20003fce200 */
[----:B------:R-:W1:Y:S01]  /*4500*/  LDC.64 R28, c[0x0][0x228] ;  /* 0x00008a00ff1c7b82 */ /* 0x000e620000000a00 */
[----:B------:R-:W-:Y:S01]  /*4510*/  FSEL R93, R0, R93, P2 ;  /* 0x0000005d005d7208 */ /* 0x000fe20001000000 */
[----:B------:R-:W-:Y:S01]  /*4520*/  FMUL R0, R156, 8388608 ;  /* 0x4b0000009c007820 */ /* 0x000fe20000400000 */
[----:B------:R-:W-:Y:S01]  /*4530*/  LEA.HI R12, R4, R3, RZ, 0x1f ;  /* 0x00000003040c7211 */ /* 0x000fe200078ff8ff */
[----:B------:R-:W-:Y:S01]  /*4540*/  FMUL R3, R94, 0.25 ;  /* 0x3e8000005e037820 */ /* 0x000fe20000400000 */
[----:B------:R-:W-:Y:S01]  /*4550*/  FSETP.GEU.AND P3, PT, R156, 1.175494350822287508e-38, PT ;  /* 0x008000009c00780b */ /* 0x000fe20003f6e000 */
[----:B------:R-:W-:Y:S01]  /*4560*/  FMUL R4, R89, 0.25 ;  /* 0x3e80000059047820 */ /* 0x000fe20000400000 */
[----:B------:R-:W-:Y:S01]  /*4570*/  FSEL R10, R2, R91, P1 ;  /* 0x0000005b020a7208 */ /* 0x000fe20000800000 */
[C---:B------:R-:W-:Y:S01]  /*4580*/  FMUL R2, R157.reuse, 8388608 ;  /* 0x4b0000009d027820 */ /* 0x040fe20000400000 */
[----:B------:R-:W-:Y:S01]  /*4590*/  FSETP.GEU.AND P4, PT, R157, 1.175494350822287508e-38, PT ;  /* 0x008000009d00780b */ /* 0x000fe20003f8e000 */
[----:B------:R-:W-:Y:S01]  /*45a0*/  IMAD.IADD R20, R13, 0x1, R12 ;  /* 0x000000010d147824 */ /* 0x000fe200078e020c */
[----:B------:R-:W-:Y:S01]  /*45b0*/  FSEL R16, R0, R156, !P3 ;  /* 0x0000009c00107208 */ /* 0x000fe20005800000 */
[----:B------:R-:W-:Y:S01]  /*45c0*/  @P2 FMUL R156, R156, 0.25 ;  /* 0x3e8000009c9c2820 */ /* 0x000fe20000400000 */
[----:B------:R-:W-:Y:S01]  /*45d0*/  FSEL R94, R3, R94, P1 ;  /* 0x0000005e035e7208 */ /* 0x000fe20000800000 */
[----:B------:R-:W-:Y:S01]  /*45e0*/  FMUL R3, R92, 0.25 ;  /* 0x3e8000005c037820 */ /* 0x000fe20000400000 */
[----:B------:R-:W-:Y:S01]  /*45f0*/  FSEL R22, R2, R157, !P4 ;  /* 0x0000009d02167208 */ /* 0x000fe20006000000 */
[----:B------:R-:W-:Y:S01]  /*4600*/  @!P6 FMUL R156, R156, 16777216 ;  /* 0x4b8000009c9ce820 */ /* 0x000fe20000400000 */
[----:B------:R-:W-:Y:S01]  /*4610*/  IADD3 R148, R13, R148, R5 ;  /* 0x000000940d947210 */ /* 0x000fe20007ffe005 */
[----:B------:R-:W-:Y:S01]  /*4620*/  FMUL R5, R90, 0.25 ;  /* 0x3e8000005a057820 */ /* 0x000fe20000400000 */
[----:B------:R-:W-:Y:S01]  /*4630*/  FSETP.GEU.AND P5, PT, |R157|, 1.175494350822287508e-38, PT ;  /* 0x008000009d00780b */ /* 0x000fe20003fae200 */
[----:B------:R-:W2:Y:S01]  /*4640*/  MUFU.RCP R6, R156 ;  /* 0x0000009c00067308 */ /* 0x000ea20000001000 */
[----:B------:R-:W-:Y:S01]  /*4650*/  FSEL R9, R3, R92, P2 ;  /* 0x0000005c03097208 */ /* 0x000fe20001000000 */
[----:B------:R-:W-:Y:S01]  /*4660*/  VIADD R3, R22, 0xc0cafb0d ;  /* 0xc0cafb0d16037836 */ /* 0x000fe20000000000 */
[----:B------:R-:W-:Y:S01]  /*4670*/  FSEL R90, R5, R90, P1 ;  /* 0x0000005a055a7208 */ /* 0x000fe20000800000 */
[----:B------:R-:W-:Y:S01]  /*4680*/  @P1 FMUL R157, R157, 0.25 ;  /* 0x3e8000009d9d1820 */ /* 0x000fe20000400000 */
[----:B------:R-:W-:Y:S01]  /*4690*/  FSEL R89, R4, R89, P2 ;  /* 0x0000005904597208 */ /* 0x000fe20001000000 */
[----:B------:R-:W-:Y:S01]  /*46a0*/  VIADD R2, R16, 0xc0cafb0d ;  /* 0xc0cafb0d10027836 */ /* 0x000fe20000000000 */
[----:B------:R-:W-:Y:S01]  /*46b0*/  LOP3.LUT R5, R3, 0xff800000, RZ, 0xc0, !PT ;  /* 0xff80000003057812 */ /* 0x000fe200078ec0ff */
[----:B------:R-:W-:Y:S01]  /*46c0*/  @!P6 FMUL R93, R93, 16777216 ;  /* 0x4b8000005d5de820 */ /* 0x000fe20000400000 */
[----:B------:R-:W-:Y:S01]  /*46d0*/  FSEL R4, RZ, -23, P4 ;  /* 0xc1b80000ff047808 */ /* 0x000fe20002000000 */
[----:B------:R-:W-:Y:S01]  /*46e0*/  @!P6 FMUL R9, R9, 16777216 ;  /* 0x4b8000000909e820 */ /* 0x000fe20000400000 */
[----:B------:R-:W-:Y:S01]  /*46f0*/  I2FP.F32.S32 R7, R5 ;  /* 0x0000000500077245 */ /* 0x000fe20000201400 */
[----:B------:R-:W-:Y:S01]  /*4700*/  @!P5 FMUL R157, R157, 16777216 ;  /* 0x4b8000009d9dd820 */ /* 0x000fe20000400000 */
[----:B------:R-:W-:Y:S01]  /*4710*/  FSEL R11, R11, R88, P2 ;  /* 0x000000580b0b7208 */ /* 0x000fe20001000000 */
[----:B------:R-:W-:-:S02]  /*4720*/  IMAD.IADD R5, R22, 0x1, -R5 ;  /* 0x0000000116057824 */ /* 0x000fc400078e0a05 */
[----:B------:R-:W-:Y:S01]  /*4730*/  @!P6 FMUL R89, R89, 16777216 ;  /* 0x4b8000005959e820 */ /* 0x000fe20000400000 */
[----:B------:R-:W-:Y:S01]  /*4740*/  FFMA.FTZ R4, R7, 1.1920928955078125e-07, R4 ;  /* 0x3400000007047823 */ /* 0x000fe20000010004 */
[----:B------:R-:W-:Y:S02]  /*4750*/  IMAD.MOV.U32 R13, RZ, RZ, 0x3dc6b27f ;  /* 0x3dc6b27fff0d7424 */ /* 0x000fe400078e00ff */
[----:B------:R-:W-:Y:S01]  /*4760*/  @!P6 FMUL R11, R11, 16777216 ;  /* 0x4b8000000b0be820 */ /* 0x000fe20000400000 */
[----:B------:R-:W3:Y:S01]  /*4770*/  MUFU.RCP R7, R157 ;  /* 0x0000009d00077308 */ /* 0x000ee20000001000 */
[----:B------:R-:W-:Y:S01]  /*4780*/  FADD R5, R5, -1 ;  /* 0xbf80000005057421 */ /* 0x000fe20000000000 */
[----:B------:R-:W-:Y:S01]  /*4790*/  LOP3.LUT R2, R2, 0xff800000, RZ, 0xc0, !PT ;  /* 0xff80000002027812 */ /* 0x000fe200078ec0ff */
[C---:B--2---:R-:W-:Y:S01]  /*47a0*/  FMUL R93, R6.reuse, R93 ;  /* 0x0000005d065d7220 */ /* 0x044fe20000400000 */
[C---:B------:R-:W-:Y:S01]  /*47b0*/  FMUL R9, R6.reuse, R9 ;  /* 0x0000000906097220 */ /* 0x040fe20000400000 */
[C---:B------:R-:W-:Y:S01]  /*47c0*/  FMUL R12, R6.reuse, R89 ;  /* 0x00000059060c7220 */ /* 0x040fe20000400000 */
[----:B------:R-:W-:Y:S01]  /*47d0*/  FMUL R14, R6, R11 ;  /* 0x0000000b060e7220 */ /* 0x000fe20000400000 */
[CC--:B------:R-:W-:Y:S01]  /*47e0*/  FFMA.FTZ R6, R5.reuse, R13.reuse, -0.16845393180847167969 ;  /* 0xbe2c7f3005067423 */ /* 0x0c0fe2000001000d */
[----:B------:R-:W-:Y:S01]  /*47f0*/  I2FP.F32.S32 R3, R2 ;  /* 0x0000000200037245 */ /* 0x000fe20000201400 */
[----:B------:R-:W-:Y:S01]  /*4800*/  IMAD.IADD R2, R16, 0x1, -R2 ;  /* 0x0000000110027824 */ /* 0x000fe200078e0a02 */
[----:B------:R-:W-:Y:S01]  /*4810*/  FSEL R0, RZ, -23, P3 ;  /* 0xc1b80000ff007808 */ /* 0x000fe20001800000 */
[C---:B------:R-:W-:Y:S01]  /*4820*/  FFMA.FTZ R6, R5.reuse, R6, 0.1716887056827545166 ;  /* 0x3e2fcf2a05067423 */ /* 0x040fe20000010006 */
[----:B------:R-:W-:Y:S01]  /*4830*/  @!P5 FMUL R8, R8, 16777216 ;  /* 0x4b8000000808d820 */ /* 0x000fe20000400000 */
[----:B------:R-:W-:Y:S01]  /*4840*/  FADD R2, R2, -1 ;  /* 0xbf80000002027421 */ /* 0x000fe20000000000 */
[----:B------:R-:W-:Y:S01]  /*4850*/  @!P5 FMUL R94, R94, 16777216 ;  /* 0x4b8000005e5ed820 */ /* 0x000fe20000400000 */
[----:B------:R-:W-:Y:S01]  /*4860*/  FFMA.FTZ R6, R5, R6, -0.17900948226451873779 ;  /* 0xbe374e4305067423 */ /* 0x000fe20000010006 */
[----:B------:R-:W-:Y:S01]  /*4870*/  @!P5 FMUL R10, R10, 16777216 ;  /* 0x4b8000000a0ad820 */ /* 0x000fe20000400000 */
[----:B------:R-:W-:Y:S01]  /*4880*/  @!P5 FMUL R90, R90, 16777216 ;  /* 0x4b8000005a5ad820 */ /* 0x000fe20000400000 */
[----:B------:R-:W-:Y:S01]  /*4890*/  FFMA.FTZ R0, R3, 1.1920928955078125e-07, R0 ;  /* 0x3400000003007823 */ /* 0x000fe20000010000 */
[C---:B------:R-:W-:Y:S01]  /*48a0*/  FFMA.FTZ R3, R2.reuse, R13, -0.16845393180847167969 ;  /* 0xbe2c7f3002037423 */ /* 0x040fe2000001000d */
[----:B------:R-:W-:Y:S01]  /*48b0*/  FFMA.FTZ R6, R5, R6, 0.20512372255325317383 ;  /* 0x3e520bf405067423 */ /* 0x000fe20000010006 */
[C---:B---3--:R-:W-:Y:S01]  /*48c0*/  FMUL R8, R7.reuse, R8 ;  /* 0x0000000807087220 */ /* 0x048fe20000400000 */
[C---:B------:R-:W-:Y:S01]  /*48d0*/  FMUL R94, R7.reuse, R94 ;  /* 0x0000005e075e7220 */ /* 0x040fe20000400000 */
[C---:B------:R-:W-:Y:S01]  /*48e0*/  FMUL R11, R7.reuse, R10 ;  /* 0x0000000a070b7220 */ /* 0x040fe20000400000 */
[----:B------:R-:W-:Y:S01]  /*48f0*/  FMUL R7, R7, R90 ;  /* 0x0000005a07077220 */ /* 0x000fe20000400000 */
[C---:B------:R-:W-:Y:S01]  /*4900*/  FFMA.FTZ R3, R2.reuse, R3, 0.1716887056827545166 ;  /* 0x3e2fcf2a02037423 */ /* 0x040fe20000010003 */
[----:B------:R-:W-:Y:S01]  /*4910*/  FFMA.FTZ R6, R5, R6, -0.24046532809734344482 ;  /* 0xbe763c8b05067423 */ /* 0x000fe20000010006 */
[----:B------:R-:W-:Y:S01]  /*4920*/  F2FP.F16.F32.PACK_AB R9, R9, R14 ;  /* 0x0000000e0909723e */ /* 0x000fe200000000ff */
[----:B0-----:R-:W-:Y:S01]  /*4930*/  IMAD R143, R143, R24, RZ ;  /* 0x000000188f8f7224 */ /* 0x001fe200078e02ff */
[----:B------:R-:W-:Y:S01]  /*4940*/  F2FP.F16.F32.PACK_AB R12, R93, R12 ;  /* 0x0000000c5d0c723e */ /* 0x000fe200000000ff */
[----:B------:R-:W-:Y:S01]  /*4950*/  FFMA.FTZ R3, R2, R3, -0.17900948226451873779 ;  /* 0xbe374e4302037423 */ /* 0x000fe20000010003 */
[----:B------:R-:W-:Y:S01]  /*4960*/  F2FP.F16.F32.PACK_AB R94, R94, R7 ;  /* 0x000000075e5e723e */ /* 0x000fe200000000ff */
[----:B------:R-:W-:Y:S01]  /*4970*/  FFMA.FTZ R6, R5, R6, 0.28857114911079406738 ;  /* 0x3e93bf9905067423 */ /* 0x000fe20000010006 */
[----:B------:R-:W-:Y:S01]  /*4980*/  F2FP.F16.F32.PACK_AB R8, R8, R11 ;  /* 0x0000000b0808723e */ /* 0x000fe200000000ff */
[----:B------:R0:W-:Y:S01]  /*4990*/  STS [R147+UR25], R9 ;  /* 0x0000000993007988 */ /* 0x0001e20008000819 */
[----:B------:R-:W-:Y:S01]  /*49a0*/  LOP3.LUT R15, R147, 0x40, RZ, 0x3c, !PT ;  /* 0x00000040930f7812 */ /* 0x000fe200078e3cff */
[----:B------:R-:W-:Y:S01]  /*49b0*/  FFMA.FTZ R3, R2, R3, 0.20512372255325317383 ;  /* 0x3e520bf402037423 */ /* 0x000fe20000010003 */
[C---:B------:R-:W-:Y:S01]  /*49c0*/  FFMA.FTZ R6, R5.reuse, R6, -0.36067417263984680176 ;  /* 0xbeb8aa4905067423 */ /* 0x040fe20000010006 */
[----:B------:R-:W-:Y:S01]  /*49d0*/  STS [R147+UR25+0x100], R12 ;  /* 0x0001000c93007988 */ /* 0x000fe20008000819 */
[----:B------:R-:W-:Y:S01]  /*49e0*/  ISETP.GE.U32.AND P1, PT, R16, 0x7f800000, PT ;  /* 0x7f8000001000780c */ /* 0x000fe20003f26070 */
[----:B------:R-:W-:Y:S01]  /*49f0*/  FFMA.FTZ R3, R2, R3, -0.24046532809734344482 ;  /* 0xbe763c8b02037423 */ /* 0x000fe20000010003 */
[----:B------:R-:W-:Y:S01]  /*4a00*/  FFMA.FTZ R6, R5, R6, 0.48089820146560668945 ;  /* 0x3ef6384a05067423 */ /* 0x000fe20000010006 */
[----:B------:R-:W-:Y:S01]  /*4a10*/  STS [R15+UR25+0x400], R94 ;  /* 0x0004005e0f007988 */ /* 0x000fe20008000819 */
[----:B------:R-:W-:-:S02]  /*4a20*/  IMAD R7, R24, 0x4, R143 ;  /* 0x0000000418077824 */ /* 0x000fc400078e028f */
[C---:B------:R-:W-:Y:S01]  /*4a30*/  FFMA.FTZ R3, R2.reuse, R3, 0.28857114911079406738 ;  /* 0x3e93bf9902037423 */ /* 0x040fe20000010003 */
[C---:B------:R-:W-:Y:S01]  /*4a40*/  FFMA.FTZ R6, R5.reuse, R6, -0.72134751081466674805 ;  /* 0xbf38aa3b05067423 */ /* 0x040fe20000010006 */
[----:B------:R2:W-:Y:S01]  /*4a50*/  STS [R15+UR25+0x500], R8 ;  /* 0x000500080f007988 */ /* 0x0005e20008000819 */
[----:B------:R-:W-:Y:S01]  /*4a60*/  BAR.SYNC.DEFER_BLOCKING 0x0 ;  /* 0x0000000000007b1d */ /* 0x000fe20000010000 */
[----:B------:R-:W-:Y:S01]  /*4a70*/  FFMA.FTZ R3, R2, R3, -0.36067417263984680176 ;  /* 0xbeb8aa4902037423 */ /* 0x000fe20000010003 */
[C---:B------:R-:W-:Y:S01]  /*4a80*/  FMUL R6, R5.reuse, R6 ;  /* 0x0000000605067220 */ /* 0x040fe20000400000 */
[----:B------:R-:W-:Y:S01]  /*4a90*/  ISETP.GE.U32.AND P3, PT, R22, 0x7f800000, PT ;  /* 0x7f8000001600780c */ /* 0x000fe20003f66070 */
[----:B0-----:R-:W-:Y:S02]  /*4aa0*/  IMAD R9, R24, 0x4, R7 ;  /* 0x0000000418097824 */ /* 0x001fe400078e0207 */
[----:B------:R-:W-:Y:S01]  /*4ab0*/  FFMA.FTZ R3, R2, R3, 0.48089820146560668945 ;  /* 0x3ef6384a02037423 */ /* 0x000fe20000010003 */
[----:B------:R-:W-:Y:S01]  /*4ac0*/  FMUL R6, R5, R6 ;  /* 0x0000000605067220 */ /* 0x000fe20000400000 */
[----:B------:R-:W-:Y:S01]  /*4ad0*/  USHF.L.U32 UR6, UR4, 0x1, URZ ;  /* 0x0000000104067899 */ /* 0x000fe2000800063f */
[----:B------:R-:W-:-:S02]  /*4ae0*/  IMAD R11, R24, 0x4, R9 ;  /* 0x00000004180b7824 */ /* 0x000fc400078e0209 */
[----:B------:R-:W-:Y:S01]  /*4af0*/  FFMA.FTZ R3, R2, R3, -0.72134751081466674805 ;  /* 0xbf38aa3b02037423 */ /* 0x000fe20000010003 */
[----:B------:R-:W-:Y:S01]  /*4b00*/  FFMA.FTZ R5, R5, 1.4426950216293334961, R6 ;  /* 0x3fb8aa3b05057823 */ /* 0x000fe20000010006 */
[----:B------:R-:W-:Y:S01]  /*4b10*/  LOP3.LUT R6, R148, 0x4, RZ, 0x3c, !PT ;  /* 0x0000000494067812 */ /* 0x000fe200078e3cff */
[----:B------:R-:W-:Y:S02]  /*4b20*/  IMAD R13, R24, 0x4, R11 ;  /* 0x00000004180d7824 */ /* 0x000fe400078e020b */
[----:B------:R-:W-:Y:S01]  /*4b30*/  FMUL R3, R2, R3 ;  /* 0x0000000302037220 */ /* 0x000fe20000400000 */
[----:B------:R-:W-:Y:S01]  /*4b40*/  FADD R18, R4, R5 ;  /* 0x0000000504127221 */ /* 0x000fe20000000000 */
[----:B------:R-:W-:Y:S01]  /*4b50*/  FSETP.NEU.AND P2, PT, R16, RZ, PT ;  /* 0x000000ff1000720b */ /* 0x000fe20003f4d000 */
[----:B------:R-:W-:Y:S02]  /*4b60*/  @P3 IMAD.MOV.U32 R5, RZ, RZ, 0x7f800000 ;  /* 0x7f800000ff053424 */ /* 0x000fe400078e00ff */
[----:B------:R-:W-:Y:S01]  /*4b70*/  FMUL R3, R2, R3 ;  /* 0x0000000302037220 */ /* 0x000fe20000400000 */
[----:B--2---:R-:W-:Y:S01]  /*4b80*/  IMAD R15, R24, 0x4, R13 ;  /* 0x00000004180f7824 */ /* 0x004fe200078e020d */
[----:B------:R-:W-:Y:S01]  /*4b90*/  LOP3.LUT R144, R144, 0xf8, RZ, 0xc0, !PT ;  /* 0x000000f890907812 */ /* 0x000fe200078ec0ff */
[----:B------:R-:W-:Y:S01]  /*4ba0*/  @P3 FFMA.FTZ R18, R22, R5, +INF ;  /* 0x7f80000016123423 */ /* 0x000fe20000010005 */
[----:B------:R-:W-:Y:S01]  /*4bb0*/  FFMA.FTZ R3, R2, 1.4426950216293334961, R3 ;  /* 0x3fb8aa3b02037823 */ /* 0x000fe20000010003 */
[----:B------:R-:W-:Y:S01]  /*4bc0*/  IMAD R2, R142, UR5, RZ ;  /* 0x000000058e027c24 */ /* 0x000fe2000f8e02ff */
[----:B------:R-:W-:Y:S01]  /*4bd0*/  UIMAD.WIDE UR4, UR4, 0x2, URZ ;  /* 0x00000002040478a5 */ /* 0x000fe2000f8e023f */
[----:B------:R-:W0:Y:S01]  /*4be0*/  LDS R21, [R148+UR25] ;  /* 0x0000001994157984 */ /* 0x000e220008000800 */
[----:B------:R-:W-:Y:S01]  /*4bf0*/  FADD R0, R0, R3 ;  /* 0x0000000300007221 */ /* 0x000fe20000000000 */
[----:B------:R-:W-:-:S02]  /*4c00*/  @P1 IMAD.MOV.U32 R3, RZ, RZ, 0x7f800000 ;  /* 0x7f800000ff031424 */ /* 0x000fc400078e00ff */
[----:B------:R-:W2:Y:S01]  /*4c10*/  LDS R25, [R6+UR25] ;  /* 0x0000001906197984 */ /* 0x000ea20008000800 */
[----:B------:R-:W-:Y:S02]  /*4c20*/  IMAD R17, R24, 0x4, R15 ;  /* 0x0000000418117824 */ /* 0x000fe400078e020f */
[----:B------:R-:W-:Y:S01]  /*4c30*/  @P1 FFMA.FTZ R0, R16, R3, +INF ;  /* 0x7f80000010001423 */ /* 0x000fe20000010003 */
[C---:B------:R-:W-:Y:S01]  /*4c40*/  IMAD.SHL.U32 R3, R2.reuse, 0x2, RZ ;  /* 0x0000000202037824 */ /* 0x040fe200078e00ff */
[----:B------:R-:W3:Y:S01]  /*4c50*/  LDS R23, [R148+UR25+0x200] ;  /* 0x0002001994177984 */ /* 0x000ee20008000800 */
[----:B------:R-:W-:Y:S01]  /*4c60*/  IMAD.HI R2, R2, 0x2, RZ ;  /* 0x0000000202027827 */ /* 0x000fe200078e02ff */
[----:B------:R-:W-:Y:S01]  /*4c70*/  FSETP.NEU.AND P1, PT, R22, RZ, PT ;  /* 0x000000ff1600720b */ /* 0x000fe20003f2d000 */
[----:B------:R-:W-:Y:S01]  /*4c80*/  ULDC UR4, c[0x0][0x27c] ;  /* 0x00009f0000047ab9 */ /* 0x000fe20000000800 */
[----:B------:R4:W5:Y:S01]  /*4c90*/  LDS R27, [R6+UR25+0x200] ;  /* 0x00020019061b7984 */ /* 0x0009620008000800 */
[----:B-1----:R-:W-:Y:S01]  /*4ca0*/  IADD3 R16, P4, P5, R3, UR6, R28 ;  /* 0x0000000603107c10 */ /* 0x002fe2000fd9e01c */
[----:B------:R-:W-:Y:S01]  /*4cb0*/  IMAD R19, R24, 0x4, R17 ;  /* 0x0000000418137824 */ /* 0x000fe200078e0211 */
[----:B------:R-:W-:Y:S01]  /*4cc0*/  FSEL R0, R0, -INF , P2 ;  /* 0xff80000000007808 */ /* 0x000fe20001000000 */
[----:B------:R-:W-:Y:S01]  /*4cd0*/  UIMAD UR4, UR24, UR4, URZ ;  /* 0x00000004180472a4 */ /* 0x000fe2000f8e023f */
[----:B------:R-:W-:-:S02]  /*4ce0*/  IADD3.X R22, R2, UR5, R29, P4, P5 ;  /* 0x0000000502167c10 */ /* 0x000fc4000a7ea41d */
[-C--:B------:R-:W-:Y:S01]  /*4cf0*/  LEA R2, P5, R143, R16.reuse, 0x1 ;  /* 0x000000108f027211 */ /* 0x080fe200078a08ff */
[----:B------:R-:W1:Y:S01]  /*4d00*/  LDC.64 R28, c[0x0][0x230] ;  /* 0x00008c00ff1c7b82 */ /* 0x000e620000000a00 */
[-C--:B------:R-:W-:Y:S01]  /*4d10*/  LEA R4, P6, R7, R16.reuse, 0x1 ;  /* 0x0000001007047211 */ /* 0x080fe200078c08ff */
[----:B------:R-:W-:Y:S01]  /*4d20*/  USHF.L.U32 UR6, UR4, 0x2, URZ ;  /* 0x0000000204067899 */ /* 0x000fe2000800063f */
[-C--:B----4-:R-:W-:Y:S01]  /*4d30*/  LEA R6, P3, R9, R16.reuse, 0x1 ;  /* 0x0000001009067211 */ /* 0x090fe200078608ff */
[----:B------:R-:W-:Y:S01]  /*4d40*/  UIMAD.WIDE UR4, UR4, 0x4, URZ ;  /* 0x00000004040478a5 */ /* 0x000fe2000f8e023f */
[----:B------:R-:W-:Y:S02]  /*4d50*/  LEA R8, P4, R11, R16, 0x1 ;  /* 0x000000100b087211 */ /* 0x000fe400078808ff */
[----:B------:R-:W-:Y:S02]  /*4d60*/  LEA.HI.X.SX32 R3, R143, R22, 0x1, P5 ;  /* 0x000000168f037211 */ /* 0x000fe400028f0eff */
[----:B------:R-:W-:-:S02]  /*4d70*/  LEA R10, P5, R13, R16, 0x1 ;  /* 0x000000100d0a7211 */ /* 0x000fc400078a08ff */
[----:B------:R-:W-:Y:S02]  /*4d80*/  LEA.HI.X.SX32 R5, R7, R22, 0x1, P6 ;  /* 0x0000001607057211 */ /* 0x000fe400030f0eff */
[----:B------:R-:W-:Y:S02]  /*4d90*/  LEA R12, P6, R15, R16, 0x1 ;  /* 0x000000100f0c7211 */ /* 0x000fe400078c08ff */
[----:B------:R-:W-:Y:S02]  /*4da0*/  LEA.HI.X.SX32 R7, R9, R22, 0x1, P3 ;  /* 0x0000001609077211 */ /* 0x000fe400018f0eff */
[----:B------:R-:W-:Y:S02]  /*4db0*/  LEA R14, P3, R17, R16, 0x1 ;  /* 0x00000010110e7211 */ /* 0x000fe400078608ff */
[----:B------:R-:W-:Y:S01]  /*4dc0*/  LEA.HI.X.SX32 R9, R11, R22, 0x1, P4 ;  /* 0x000000160b097211 */ /* 0x000fe200020f0eff */
[----:B0-----:R0:W-:Y:S01]  /*4dd0*/  STG.E.U16 desc[UR26][R2.64], R21 ;  /* 0x0000001502007986 */ /* 0x0011e2000c10151a */
[----:B------:R-:W-:-:S02]  /*4de0*/  LEA R16, P4, R19, R16, 0x1 ;  /* 0x0000001013107211 */ /* 0x000fc400078808ff */
[-C--:B------:R-:W-:Y:S01]  /*4df0*/  LEA.HI.X.SX32 R11, R13, R22.reuse, 0x1, P5 ;  /* 0x000000160d0b7211 */ /* 0x080fe200028f0eff */
[----:B--2---:R2:W-:Y:S01]  /*4e00*/  STG.E.U16 desc[UR26][R4.64], R25 ;  /* 0x0000001904007986 */ /* 0x0045e2000c10151a */
[-C--:B------:R-:W-:Y:S02]  /*4e10*/  LEA.HI.X.SX32 R13, R15, R22.reuse, 0x1, P6 ;  /* 0x000000160f0d7211 */ /* 0x080fe400030f0eff */
[-C--:B------:R-:W-:Y:S02]  /*4e20*/  LEA.HI.X.SX32 R15, R17, R22.reuse, 0x1, P3 ;  /* 0x00000016110f7211 */ /* 0x080fe400018f0eff */
[----:B------:R-:W-:Y:S02]  /*4e30*/  LEA.HI.X.SX32 R17, R19, R22, 0x1, P4 ;  /* 0x0000001613117211 */ /* 0x000fe400020f0eff */
[----:B------:R-:W-:Y:S02]  /*4e40*/  PRMT R19, R21, 0x7632, R19 ;  /* 0x0000763215137816 */ /* 0x000fe40000000013 */
[----:B------:R-:W-:-:S02]  /*4e50*/  PRMT R22, R25, 0x7632, R22 ;  /* 0x0000763219167816 */ /* 0x000fc40000000016 */
[----:B0-----:R-:W-:Y:S01]  /*4e60*/  FSEL R3, R18, -INF , P1 ;  /* 0xff80000012037808 */ /* 0x001fe20000800000 */
[----:B------:R0:W-:Y:S01]  /*4e70*/  STG.E.U16 desc[UR26][R6.64], R19 ;  /* 0x0000001306007986 */ /* 0x0001e2000c10151a */
[----:B--2---:R-:W-:-:S03]  /*4e80*/  FFMA R4, R0, 0.69314718246459960938, R61 ;  /* 0x3f31721800047823 */ /* 0x004fc6000000003d */
[----:B------:R2:W-:Y:S01]  /*4e90*/  STG.E.U16 desc[UR26][R8.64], R22 ;  /* 0x0000001608007986 */ /* 0x0005e2000c10151a */
[----:B------:R-:W-:Y:S01]  /*4ea0*/  FFMA R5, R3, 0.69314718246459960938, R162 ;  /* 0x3f31721803057823 */ /* 0x000fe200000000a2 */
[C---:B------:R-:W-:Y:S02]  /*4eb0*/  IMAD.SHL.U32 R3, R142.reuse, 0x4, RZ ;  /* 0x000000048e037824 */ /* 0x040fe400078e00ff */
[----:B---3--:R3:W-:Y:S01]  /*4ec0*/  STG.E.U16 desc[UR26][R10.64], R23 ;  /* 0x000000170a007986 */ /* 0x0087e2000c10151a */
[----:B------:R-:W-:Y:S02]  /*4ed0*/  IMAD.HI R142, R142, 0x4, RZ ;  /* 0x000000048e8e7827 */ /* 0x000fe400078e02ff */
[----:B-1----:R-:W-:Y:S01]  /*4ee0*/  IADD3 R2, P1, P2, R3, UR6, R28 ;  /* 0x0000000603027c10 */ /* 0x002fe2000fa3e01c */
[----:B-----5:R3:W-:Y:S01]  /*4ef0*/  STG.E.U16 desc[UR26][R12.64], R27 ;  /* 0x0000001b0c007986 */ /* 0x0207e2000c10151a */
[----:B0-----:R-:W-:Y:S02]  /*4f00*/  PRMT R7, R23, 0x7632, R7 ;  /* 0x0000763217077816 */ /* 0x001fe40000000007 */
[----:B------:R-:W-:-:S02]  /*4f10*/  IADD3.X R3, R142, UR5, R29, P1, P2 ;  /* 0x000000058e037c10 */ /* 0x000fc40008fe441d */
[----:B--2---:R-:W-:Y:S01]  /*4f20*/  PRMT R8, R27, 0x7632, R8 ;  /* 0x000076321b087816 */ /* 0x004fe20000000008 */
[----:B------:R3:W-:Y:S04]  /*4f30*/  STG.E.U16 desc[UR26][R14.64], R7 ;  /* 0x000000070e007986 */ /* 0x0007e8000c10151a */
[----:B------:R3:W-:Y:S01]  /*4f40*/  STG.E.U16 desc[UR26][R16.64], R8 ;  /* 0x0000000810007986 */ /* 0x0007e2000c10151a */
[----:B------:R-:W-:Y:S06]  /*4f50*/  BAR.SYNC.DEFER_BLOCKING 0x0 ;  /* 0x0000000000007b1d */ /* 0x000fec0000010000 */
[----:B------:R3:W-:Y:S02]  /*4f60*/  STS.64 [R144+UR25], R4 ;  /* 0x0000000490007988 */ /* 0x0007e40008000a19 */
[----:B------:R-:W-:Y:S06]  /*4f70*/  BAR.SYNC.DEFER_BLOCKING 0x0 ;  /* 0x0000000000007b1d */ /* 0x000fec0000010000 */
[----:B------:R-:W-:Y:S05]  /*4f80*/  @P0 EXIT ;  /* 0x000000000000094d */ /* 0x000fea0003800000 */
[----:B---3--:R-:W0:Y:S04]  /*4f90*/  LDS R5, [R20] ;  /* 0x0000000014057984 */ /* 0x008e280000000800 */
[----:B0-----:R-:W-:Y:S01]  /*4fa0*/  STG.E desc[UR26][R2.64], R5 ;  /* 0x0000000502007986 */ /* 0x001fe2000c10191a */
[----:B------:R-:W-:Y:S05]  /*4fb0*/  EXIT ;  /* 0x000000000000794d */ /* 0x000fea0003800000 */
.L_x_2:
[----:B------:R-:W-:-:S00]  /*4fc0*/  BRA `(.L_x_2) ;  /* 0xfffffffc00fc7947 */ /* 0x000fc0000383ffff */
[----:B------:R-:W-:-:S00]  /*4fd0*/  NOP ;  /* 0x0000000000007918 */ /* 0x000fc00000000000 */
        /* <DEDUP_REMOVED lines=10> */
.L_x_3:


//--------------------- .nv.global.init           --------------------------
	.section	.nv.global.init,"aw",@progbits
.nv.global.init:
	.type		_$_str,@object
	.size		_$_str,(.L_0 - _$_str)
_$_str:
        /*0000*/ 	.byte	0x5f, 0x5f, 0x43, 0x55, 0x44, 0x41, 0x5f, 0x46, 0x54, 0x5a, 0x00
.L_0:


//--------------------- .nv.shared.attn_fwd       --------------------------
	.section	.nv.shared.attn_fwd,"aw",@nobits
	.sectionflags	@""
	.align	16
	.zero		1024


//--------------------- .nv.shared.reserved.0     --------------------------
	.section	.nv.shared.reserved.0,"aw",@nobits
	.weak		__nv_reservedSMEM_offset_0_alias
	.size		__nv_reservedSMEM_offset_0_alias, 0, 0
	.other		__nv_reservedSMEM_offset_0_alias,@"STO_CUDA_RESERVED_SHARED STV_DEFAULT"
__nv_reservedSMEM_offset_0_alias:
	.zero		0


//--------------------- .nv.constant0.attn_fwd    --------------------------
	.section	.nv.constant0.attn_fwd,"a",@progbits
	.sectionflags	@""
	.align	4
.nv.constant0.attn_fwd:
	.zero		664


//--------------------- SYMBOLS --------------------------

	.type		.nv.reservedSmem.offset0,@object
	.size		.nv.reservedSmem.offset0,0x4
